//
// Generated by NVIDIA NVVM Compiler
//
// Compiler Build ID: CL-36424714
// Cuda compilation tools, release 13.0, V13.0.88
// Based on NVVM 20.0.0
//

.version 9.0
.target sm_100
.address_size 64

	// .globl	lpip_l2_kernel

.visible .entry lpip_l2_kernel(
	.param .u64 .ptr .align 1 lpip_l2_kernel_param_0,
	.param .u64 .ptr .align 1 lpip_l2_kernel_param_1,
	.param .u64 .ptr .align 1 lpip_l2_kernel_param_2,
	.param .u32 lpip_l2_kernel_param_3
)
{
	.reg .pred 	%p<11>;
	.reg .b32 	%r<20>;
	.reg .b32 	%f<67>;
	.reg .b64 	%rd<12>;

	ld.param.u64 	%rd1, [lpip_l2_kernel_param_0];
	ld.param.u64 	%rd2, [lpip_l2_kernel_param_1];
	ld.param.u64 	%rd3, [lpip_l2_kernel_param_2];
	ld.param.u32 	%r2, [lpip_l2_kernel_param_3];
	mov.u32 	%r3, %ctaid.x;
	mov.u32 	%r4, %ctaid.y;
	mov.u32 	%r5, %nctaid.x;
	mad.lo.s32 	%r6, %r4, %r5, %r3;
	mov.u32 	%r7, %ntid.x;
	mov.u32 	%r8, %tid.x;
	mad.lo.s32 	%r1, %r6, %r7, %r8;
	setp.ge.s32 	%p1, %r1, %r2;
	@%p1 bra 	$L__BB0_7;
	cvta.to.global.u64 	%rd4, %rd1;
	cvta.to.global.u64 	%rd5, %rd2;
	mul.wide.s32 	%rd6, %r1, 4;
	add.s64 	%rd7, %rd4, %rd6;
	ld.global.f32 	%f8, [%rd7];
	add.s64 	%rd8, %rd5, %rd6;
	ld.global.f32 	%f9, [%rd8];
	sub.f32 	%f1, %f8, %f9;
	abs.f32 	%f2, %f1;
	setp.eq.f32 	%p2, %f1, 0f3F800000;
	mov.f32 	%f66, 0f3F800000;
	@%p2 bra 	$L__BB0_6;
	setp.num.f32 	%p3, %f2, %f2;
	@%p3 bra 	$L__BB0_4;
	mov.f32 	%f65, 0f40000000;
	add.rn.f32 	%f66, %f1, %f65;
	bra.uni 	$L__BB0_6;
$L__BB0_4:
	setp.lt.f32 	%p4, %f2, 0f00800000;
	mul.f32 	%f10, %f2, 0f4B800000;
	selp.f32 	%f11, %f10, %f2, %p4;
	mov.b32 	%r9, %f11;
	add.s32 	%r10, %r9, -1060439283;
	and.b32  	%r11, %r10, -8388608;
	sub.s32 	%r12, %r9, %r11;
	mov.b32 	%f12, %r12;
	cvt.rn.f32.s32 	%f13, %r11;
	selp.f32 	%f14, 0fC1C00000, 0f00000000, %p4;
	fma.rn.f32 	%f15, %f13, 0f34000000, %f14;
	add.f32 	%f16, %f12, 0fBF800000;
	add.f32 	%f17, %f12, 0f3F800000;
	rcp.approx.ftz.f32 	%f18, %f17;
	add.f32 	%f19, %f16, %f16;
	mul.f32 	%f20, %f19, %f18;
	mul.f32 	%f21, %f20, %f20;
	neg.f32 	%f22, %f20;
	sub.f32 	%f23, %f16, %f20;
	add.f32 	%f24, %f23, %f23;
	fma.rn.f32 	%f25, %f22, %f16, %f24;
	mul.rn.f32 	%f26, %f18, %f25;
	fma.rn.f32 	%f27, %f21, 0f3A2C32E4, 0f3B52E7DB;
	fma.rn.f32 	%f28, %f27, %f21, 0f3C93BB73;
	fma.rn.f32 	%f29, %f28, %f21, 0f3DF6384F;
	mul.rn.f32 	%f30, %f29, %f21;
	fma.rn.f32 	%f31, %f20, 0f3FB8AA3B, %f15;
	mul.f32 	%f32, %f30, 0f40400000;
	sub.f32 	%f33, %f15, %f31;
	fma.rn.f32 	%f34, %f20, 0f3FB8AA3B, %f33;
	fma.rn.f32 	%f35, %f26, 0f3FB8AA3B, %f34;
	fma.rn.f32 	%f36, %f20, 0f32A55E34, %f35;
	fma.rn.f32 	%f37, %f32, %f26, %f36;
	fma.rn.f32 	%f38, %f30, %f20, %f37;
	add.rn.f32 	%f39, %f31, %f38;
	mov.f32 	%f40, 0f40000000;
	mul.rn.f32 	%f41, %f39, %f40;
	cvt.rni.f32.f32 	%f42, %f41;
	sub.f32 	%f43, %f41, %f42;
	neg.f32 	%f44, %f41;
	fma.rn.f32 	%f45, %f39, 0f40000000, %f44;
	neg.f32 	%f46, %f31;
	add.rn.f32 	%f47, %f39, %f46;
	neg.f32 	%f48, %f47;
	add.rn.f32 	%f49, %f38, %f48;
	fma.rn.f32 	%f50, %f49, 0f40000000, %f45;
	add.f32 	%f51, %f43, %f50;
	setp.gt.f32 	%p5, %f42, 0f00000000;
	selp.b32 	%r13, 0, -2097152000, %p5;
	setp.neu.f32 	%p6, %f1, 0f00000000;
	setp.neu.f32 	%p7, %f2, 0f7F800000;
	setp.lt.f32 	%p8, %f41, 0f00000000;
	selp.f32 	%f52, 0f00000000, 0f7F800000, %p8;
	abs.f32 	%f53, %f41;
	setp.gt.f32 	%p9, %f53, 0f43180000;
	cvt.rzi.s32.f32 	%r14, %f42;
	shl.b32 	%r15, %r14, 23;
	sub.s32 	%r16, %r15, %r13;
	mov.b32 	%f54, %r16;
	add.s32 	%r17, %r13, 2130706432;
	mov.b32 	%f55, %r17;
	fma.rn.f32 	%f56, %f51, 0f391FCB8E, 0f3AAF85ED;
	fma.rn.f32 	%f57, %f56, %f51, 0f3C1D9856;
	fma.rn.f32 	%f58, %f57, %f51, 0f3D6357BB;
	fma.rn.f32 	%f59, %f58, %f51, 0f3E75FDEC;
	fma.rn.f32 	%f60, %f59, %f51, 0f3F317218;
	fma.rn.f32 	%f61, %f60, %f51, 0f3F800000;
	mul.f32 	%f62, %f61, %f55;
	mul.f32 	%f63, %f62, %f54;
	selp.f32 	%f66, %f52, %f63, %p9;
	and.pred  	%p10, %p6, %p7;
	@%p10 bra 	$L__BB0_6;
	add.f32 	%f64, %f1, %f1;
	mov.b32 	%r18, %f64;
	and.b32  	%r19, %r18, 2147483647;
	mov.b32 	%f66, %r19;
$L__BB0_6:
	cvta.to.global.u64 	%rd9, %rd3;
	add.s64 	%rd11, %rd9, %rd6;
	st.global.f32 	[%rd11], %f66;
$L__BB0_7:
	ret;

}
	// .globl	lpip_l2_backward_kernel
.visible .entry lpip_l2_backward_kernel(
	.param .u64 .ptr .align 1 lpip_l2_backward_kernel_param_0,
	.param .u64 .ptr .align 1 lpip_l2_backward_kernel_param_1,
	.param .u64 .ptr .align 1 lpip_l2_backward_kernel_param_2,
	.param .u64 .ptr .align 1 lpip_l2_backward_kernel_param_3,
	.param .u32 lpip_l2_backward_kernel_param_4
)
{
	.reg .pred 	%p<2>;
	.reg .b32 	%r<9>;
	.reg .b32 	%f<7>;
	.reg .b64 	%rd<14>;

	ld.param.u64 	%rd1, [lpip_l2_backward_kernel_param_0];
	ld.param.u64 	%rd2, [lpip_l2_backward_kernel_param_1];
	ld.param.u64 	%rd3, [lpip_l2_backward_kernel_param_2];
	ld.param.u64 	%rd4, [lpip_l2_backward_kernel_param_3];
	ld.param.u32 	%r2, [lpip_l2_backward_kernel_param_4];
	mov.u32 	%r3, %ctaid.x;
	mov.u32 	%r4, %ctaid.y;
	mov.u32 	%r5, %nctaid.x;
	mad.lo.s32 	%r6, %r4, %r5, %r3;
	mov.u32 	%r7, %ntid.x;
	mov.u32 	%r8, %tid.x;
	mad.lo.s32 	%r1, %r6, %r7, %r8;
	setp.ge.s32 	%p1, %r1, %r2;
	@%p1 bra 	$L__BB1_2;
	cvta.to.global.u64 	%rd5, %rd1;
	cvta.to.global.u64 	%rd6, %rd2;
	cvta.to.global.u64 	%rd7, %rd3;
	cvta.to.global.u64 	%rd8, %rd4;
	mul.wide.s32 	%rd9, %r1, 4;
	add.s64 	%rd10, %rd5, %rd9;
	ld.global.f32 	%f1, [%rd10];
	add.f32 	%f2, %f1, %f1;
	add.s64 	%rd11, %rd6, %rd9;
	ld.global.f32 	%f3, [%rd11];
	add.s64 	%rd12, %rd7, %rd9;
	ld.global.f32 	%f4, [%rd12];
	sub.f32 	%f5, %f3, %f4;
	mul.f32 	%f6, %f2, %f5;
	add.s64 	%rd13, %rd8, %rd9;
	st.global.f32 	[%rd13], %f6;
$L__BB1_2:
	ret;

}
	// .globl	scaling_kernel
.visible .entry scaling_kernel(
	.param .u32 scaling_kernel_param_0,
	.param .u64 .ptr .align 1 scaling_kernel_param_1,
	.param .u64 .ptr .align 1 scaling_kernel_param_2,
	.param .u64 .ptr .align 1 scaling_kernel_param_3,
	.param .u64 .ptr .align 1 scaling_kernel_param_4,
	.param .u32 scaling_kernel_param_5,
	.param .u32 scaling_kernel_param_6
)
{
	.reg .pred 	%p<2>;
	.reg .b32 	%r<13>;
	.reg .b32 	%f<6>;
	.reg .b64 	%rd<15>;

	ld.param.u32 	%r4, [scaling_kernel_param_0];
	ld.param.u64 	%rd1, [scaling_kernel_param_1];
	ld.param.u64 	%rd2, [scaling_kernel_param_2];
	ld.param.u64 	%rd3, [scaling_kernel_param_3];
	ld.param.u64 	%rd4, [scaling_kernel_param_4];
	ld.param.u32 	%r2, [scaling_kernel_param_5];
	ld.param.u32 	%r3, [scaling_kernel_param_6];
	mov.u32 	%r5, %ctaid.x;
	mov.u32 	%r6, %ctaid.y;
	mov.u32 	%r7, %nctaid.x;
	mad.lo.s32 	%r8, %r6, %r7, %r5;
	mov.u32 	%r9, %ntid.x;
	mov.u32 	%r10, %tid.x;
	mad.lo.s32 	%r1, %r8, %r9, %r10;
	setp.ge.s32 	%p1, %r1, %r4;
	@%p1 bra 	$L__BB2_2;
	cvta.to.global.u64 	%rd5, %rd1;
	cvta.to.global.u64 	%rd6, %rd2;
	cvta.to.global.u64 	%rd7, %rd3;
	cvta.to.global.u64 	%rd8, %rd4;
	div.s32 	%r11, %r1, %r3;
	rem.s32 	%r12, %r11, %r2;
	mul.wide.s32 	%rd9, %r1, 4;
	add.s64 	%rd10, %rd5, %rd9;
	ld.global.f32 	%f1, [%rd10];
	mul.wide.s32 	%rd11, %r12, 4;
	add.s64 	%rd12, %rd6, %rd11;
	ld.global.f32 	%f2, [%rd12];
	sub.f32 	%f3, %f1, %f2;
	add.s64 	%rd13, %rd7, %rd11;
	ld.global.f32 	%f4, [%rd13];
	div.rn.f32 	%f5, %f3, %f4;
	add.s64 	%rd14, %rd8, %rd9;
	st.global.f32 	[%rd14], %f5;
$L__BB2_2:
	ret;

}
	// .globl	scaling_back_kernel
.visible .entry scaling_back_kernel(
	.param .u32 scaling_back_kernel_param_0,
	.param .u64 .ptr .align 1 scaling_back_kernel_param_1,
	.param .u64 .ptr .align 1 scaling_back_kernel_param_2,
	.param .u64 .ptr .align 1 scaling_back_kernel_param_3,
	.param .u32 scaling_back_kernel_param_4,
	.param .u32 scaling_back_kernel_param_5
)
{
	.reg .pred 	%p<2>;
	.reg .b32 	%r<13>;
	.reg .b32 	%f<4>;
	.reg .b64 	%rd<12>;

	ld.param.u32 	%r4, [scaling_back_kernel_param_0];
	ld.param.u64 	%rd1, [scaling_back_kernel_param_1];
	ld.param.u64 	%rd2, [scaling_back_kernel_param_2];
	ld.param.u64 	%rd3, [scaling_back_kernel_param_3];
	ld.param.u32 	%r2, [scaling_back_kernel_param_4];
	ld.param.u32 	%r3, [scaling_back_kernel_param_5];
	mov.u32 	%r5, %ctaid.x;
	mov.u32 	%r6, %ctaid.y;
	mov.u32 	%r7, %nctaid.x;
	mad.lo.s32 	%r8, %r6, %r7, %r5;
	mov.u32 	%r9, %ntid.x;
	mov.u32 	%r10, %tid.x;
	mad.lo.s32 	%r1, %r8, %r9, %r10;
	setp.ge.s32 	%p1, %r1, %r4;
	@%p1 bra 	$L__BB3_2;
	cvta.to.global.u64 	%rd4, %rd1;
	cvta.to.global.u64 	%rd5, %rd2;
	cvta.to.global.u64 	%rd6, %rd3;
	div.s32 	%r11, %r1, %r3;
	rem.s32 	%r12, %r11, %r2;
	mul.wide.s32 	%rd7, %r1, 4;
	add.s64 	%rd8, %rd4, %rd7;
	ld.global.f32 	%f1, [%rd8];
	mul.wide.s32 	%rd9, %r12, 4;
	add.s64 	%rd10, %rd5, %rd9;
	ld.global.f32 	%f2, [%rd10];
	div.rn.f32 	%f3, %f1, %f2;
	add.s64 	%rd11, %rd6, %rd7;
	st.global.f32 	[%rd11], %f3;
$L__BB3_2:
	ret;

}


// ===== COMPILED SASS (sm_100) =====

	.target	sm_100

	.elftype	@"ET_EXEC"


//--------------------- .note.nv.tkinfo           --------------------------
	.section	.note.nv.tkinfo,"",@"SHT_NOTE"
	.sectionflags	@"SHF_NOTE_NV_TKINFO"
	.tkinfo
        /*0018*/ 	.word	0x00000002
        /*0030*/ 	.string	""
        /*0030*/ 	.string	"ptxas"
        /*0030*/ 	.string	"Cuda compilation tools, release 13.0, V13.0.88"
        /*0030*/ 	.string	"Build cuda_13.0.r13.0/compiler.36424714_0"
        /*0030*/ 	.string	"-arch sm_100 -m 64 "



//--------------------- .note.nv.cuinfo           --------------------------
	.section	.note.nv.cuinfo,"",@"SHT_NOTE"
	.sectionflags	@"SHF_NOTE_NV_CUINFO"
        /*0018*/ 	.short	0x0002
        /*001a*/ 	.short	0x0064
        /*001c*/ 	.short	0x0082
	.zero		2


//--------------------- .nv.info                  --------------------------
	.section	.nv.info,"",@"SHT_CUDA_INFO"
	.align	4


	//----- nvinfo : EIATTR_REGCOUNT
	.align		4
        /*0000*/ 	.byte	0x04, 0x2f
        /*0002*/ 	.short	(.L_1 - .L_0)
	.align		4
.L_0:
        /*0004*/ 	.word	index@(lpip_l2_kernel)
        /*0008*/ 	.word	0x00000010


	//----- nvinfo : EIATTR_FRAME_SIZE
	.align		4
.L_1:
        /*000c*/ 	.byte	0x04, 0x11
        /*000e*/ 	.short	(.L_3 - .L_2)
	.align		4
.L_2:
        /*0010*/ 	.word	index@(lpip_l2_kernel)
        /*0014*/ 	.word	0x00000000


	//----- nvinfo : EIATTR_REGCOUNT
	.align		4
.L_3:
        /*0018*/ 	.byte	0x04, 0x2f
        /*001a*/ 	.short	(.L_5 - .L_4)
	.align		4
.L_4:
        /*001c*/ 	.word	index@(lpip_l2_backward_kernel)
        /*0020*/ 	.word	0x00000010


	//----- nvinfo : EIATTR_FRAME_SIZE
	.align		4
.L_5:
        /*0024*/ 	.byte	0x04, 0x11
        /*0026*/ 	.short	(.L_7 - .L_6)
	.align		4
.L_6:
        /*0028*/ 	.word	index@(lpip_l2_backward_kernel)
        /*002c*/ 	.word	0x00000000


	//----- nvinfo : EIATTR_REGCOUNT
	.align		4
.L_7:
        /*0030*/ 	.byte	0x04, 0x2f
        /*0032*/ 	.short	(.L_9 - .L_8)
	.align		4
.L_8:
        /*0034*/ 	.word	index@(scaling_kernel)
        /*0038*/ 	.word	0x00000010


	//----- nvinfo : EIATTR_FRAME_SIZE
	.align		4
.L_9:
        /*003c*/ 	.byte	0x04, 0x11
        /*003e*/ 	.short	(.L_11 - .L_10)
	.align		4
.L_10:
        /*0040*/ 	.word	index@($__internal_1_$__cuda_sm3x_div_rn_noftz_f32_slowpath)
        /*0044*/ 	.word	0x00000000


	//----- nvinfo : EIATTR_FRAME_SIZE
	.align		4
.L_11:
        /*0048*/ 	.byte	0x04, 0x11
        /*004a*/ 	.short	(.L_13 - .L_12)
	.align		4
.L_12:
        /*004c*/ 	.word	index@(scaling_kernel)
        /*0050*/ 	.word	0x00000000


	//----- nvinfo : EIATTR_REGCOUNT
	.align		4
.L_13:
        /*0054*/ 	.byte	0x04, 0x2f
        /*0056*/ 	.short	(.L_15 - .L_14)
	.align		4
.L_14:
        /*0058*/ 	.word	index@(scaling_back_kernel)
        /*005c*/ 	.word	0x0000000f


	//----- nvinfo : EIATTR_FRAME_SIZE
	.align		4
.L_15:
        /*0060*/ 	.byte	0x04, 0x11
        /*0062*/ 	.short	(.L_17 - .L_16)
	.align		4
.L_16:
        /*0064*/ 	.word	index@($__internal_0_$__cuda_sm3x_div_rn_noftz_f32_slowpath)
        /*0068*/ 	.word	0x00000000


	//----- nvinfo : EIATTR_FRAME_SIZE
	.align		4
.L_17:
        /*006c*/ 	.byte	0x04, 0x11
        /*006e*/ 	.short	(.L_19 - .L_18)
	.align		4
.L_18:
        /*0070*/ 	.word	index@(scaling_back_kernel)
        /*0074*/ 	.word	0x00000000


	//----- nvinfo : EIATTR_MIN_STACK_SIZE
	.align		4
.L_19:
        /*0078*/ 	.byte	0x04, 0x12
        /*007a*/ 	.short	(.L_21 - .L_20)
	.align		4
.L_20:
        /*007c*/ 	.word	index@(scaling_back_kernel)
        /*0080*/ 	.word	0x00000000


	//----- nvinfo : EIATTR_MIN_STACK_SIZE
	.align		4
.L_21:
        /*0084*/ 	.byte	0x04, 0x12
        /*0086*/ 	.short	(.L_23 - .L_22)
	.align		4
.L_22:
        /*0088*/ 	.word	index@(scaling_kernel)
        /*008c*/ 	.word	0x00000000


	//----- nvinfo : EIATTR_MIN_STACK_SIZE
	.align		4
.L_23:
        /*0090*/ 	.byte	0x04, 0x12
        /*0092*/ 	.short	(.L_25 - .L_24)
	.align		4
.L_24:
        /*0094*/ 	.word	index@(lpip_l2_backward_kernel)
        /*0098*/ 	.word	0x00000000


	//----- nvinfo : EIATTR_MIN_STACK_SIZE
	.align		4
.L_25:
        /*009c*/ 	.byte	0x04, 0x12
        /*009e*/ 	.short	(.L_27 - .L_26)
	.align		4
.L_26:
        /*00a0*/ 	.word	index@(lpip_l2_kernel)
        /*00a4*/ 	.word	0x00000000
.L_27:


//--------------------- .nv.compat                --------------------------
	.section	.nv.compat,"",@"SHT_CUDA_COMPAT_INFO"
	.align	4
        /*0000*/ 	.byte	0x02, 0x09, 0x00, 0x00, 0x02, 0x02, 0x01, 0x00, 0x02, 0x05, 0x05, 0x00, 0x03, 0x07, 0x01, 0x01
        /*0010*/ 	.byte	0x02, 0x03, 0x00, 0x00, 0x02, 0x06, 0x01, 0x00, 0x04, 0x0b, 0x08, 0x00, 0x01, 0x00, 0x00, 0x00
        /*0020*/ 	.byte	0x00, 0x00, 0x00, 0x00


//--------------------- .nv.info.scaling_back_kernel --------------------------
	.section	.nv.info.scaling_back_kernel,"",@"SHT_CUDA_INFO"
	.sectionflags	@""
	.align	4


	//----- nvinfo : EIATTR_CUDA_API_VERSION
	.align		4
        /*0000*/ 	.byte	0x04, 0x37
        /*0002*/ 	.short	(.L_29 - .L_28)
.L_28:
        /*0004*/ 	.word	0x00000082


	//----- nvinfo : EIATTR_KPARAM_INFO
	.align		4
.L_29:
        /*0008*/ 	.byte	0x04, 0x17
        /*000a*/ 	.short	(.L_31 - .L_30)
.L_30:
        /*000c*/ 	.word	0x00000000
        /*0010*/ 	.short	0x0005
        /*0012*/ 	.short	0x0024
        /*0014*/ 	.byte	0x00, 0xf0, 0x11, 0x00


	//----- nvinfo : EIATTR_KPARAM_INFO
	.align		4
.L_31:
        /*0018*/ 	.byte	0x04, 0x17
        /*001a*/ 	.short	(.L_33 - .L_32)
.L_32:
        /*001c*/ 	.word	0x00000000
        /*0020*/ 	.short	0x0004
        /*0022*/ 	.short	0x0020
        /*0024*/ 	.byte	0x00, 0xf0, 0x11, 0x00


	//----- nvinfo : EIATTR_KPARAM_INFO
	.align		4
.L_33:
        /*0028*/ 	.byte	0x04, 0x17
        /*002a*/ 	.short	(.L_35 - .L_34)
.L_34:
        /*002c*/ 	.word	0x00000000
        /*0030*/ 	.short	0x0003
        /*0032*/ 	.short	0x0018
        /*0034*/ 	.byte	0x00, 0xf5, 0x21, 0x00


	//----- nvinfo : EIATTR_KPARAM_INFO
	.align		4
.L_35:
        /*0038*/ 	.byte	0x04, 0x17
        /*003a*/ 	.short	(.L_37 - .L_36)
.L_36:
        /*003c*/ 	.word	0x00000000
        /*0040*/ 	.short	0x0002
        /*0042*/ 	.short	0x0010
        /*0044*/ 	.byte	0x00, 0xf5, 0x21, 0x00


	//----- nvinfo : EIATTR_KPARAM_INFO
	.align		4
.L_37:
        /*0048*/ 	.byte	0x04, 0x17
        /*004a*/ 	.short	(.L_39 - .L_38)
.L_38:
        /*004c*/ 	.word	0x00000000
        /*0050*/ 	.short	0x0001
        /*0052*/ 	.short	0x0008
        /*0054*/ 	.byte	0x00, 0xf5, 0x21, 0x00


	//----- nvinfo : EIATTR_KPARAM_INFO
	.align		4
.L_39:
        /*0058*/ 	.byte	0x04, 0x17
        /*005a*/ 	.short	(.L_41 - .L_40)
.L_40:
        /*005c*/ 	.word	0x00000000
        /*0060*/ 	.short	0x0000
        /*0062*/ 	.short	0x0000
        /*0064*/ 	.byte	0x00, 0xf0, 0x11, 0x00


	//----- nvinfo : EIATTR_SPARSE_MMA_MASK
	.align		4
.L_41:
        /*0068*/ 	.byte	0x03, 0x50
        /*006a*/ 	.short	0x0000


	//----- nvinfo : EIATTR_MAXREG_COUNT
	.align		4
        /*006c*/ 	.byte	0x03, 0x1b
        /*006e*/ 	.short	0x00ff


	//----- nvinfo : EIATTR_MERCURY_ISA_VERSION
	.align		4
        /*0070*/ 	.byte	0x03, 0x5f
        /*0072*/ 	.short	0x0101


	//----- nvinfo : EIATTR_VRC_CTA_INIT_COUNT
	.align		4
        /*0074*/ 	.byte	0x02, 0x4a
	.zero		1
	.zero		1


	//----- nvinfo : EIATTR_EXIT_INSTR_OFFSETS
	.align		4
        /*0078*/ 	.byte	0x04, 0x1c
        /*007a*/ 	.short	(.L_43 - .L_42)


	//   ....[0]....
.L_42:
        /*007c*/ 	.word	0x000000a0


	//   ....[1]....
        /*0080*/ 	.word	0x00000520


	//----- nvinfo : EIATTR_CRS_STACK_SIZE
	.align		4
.L_43:
        /*0084*/ 	.byte	0x04, 0x1e
        /*0086*/ 	.short	(.L_45 - .L_44)
.L_44:
        /*0088*/ 	.word	0x00000000


	//----- nvinfo : EIATTR_CBANK_PARAM_SIZE
	.align		4
.L_45:
        /*008c*/ 	.byte	0x03, 0x19
        /*008e*/ 	.short	0x0028


	//----- nvinfo : EIATTR_PARAM_CBANK
	.align		4
        /*0090*/ 	.byte	0x04, 0x0a
        /*0092*/ 	.short	(.L_47 - .L_46)
	.align		4
.L_46:
        /*0094*/ 	.word	index@(.nv.constant0.scaling_back_kernel)
        /*0098*/ 	.short	0x0380
        /*009a*/ 	.short	0x0028


	//----- nvinfo : EIATTR_SW_WAR
	.align		4
.L_47:
        /*009c*/ 	.byte	0x04, 0x36
        /*009e*/ 	.short	(.L_49 - .L_48)
.L_48:
        /*00a0*/ 	.word	0x00000008
.L_49:


//--------------------- .nv.info.scaling_kernel   --------------------------
	.section	.nv.info.scaling_kernel,"",@"SHT_CUDA_INFO"
	.sectionflags	@""
	.align	4


	//----- nvinfo : EIATTR_CUDA_API_VERSION
	.align		4
        /*0000*/ 	.byte	0x04, 0x37
        /*0002*/ 	.short	(.L_51 - .L_50)
.L_50:
        /*0004*/ 	.word	0x00000082


	//----- nvinfo : EIATTR_KPARAM_INFO
	.align		4
.L_51:
        /*0008*/ 	.byte	0x04, 0x17
        /*000a*/ 	.short	(.L_53 - .L_52)
.L_52:
        /*000c*/ 	.word	0x00000000
        /*0010*/ 	.short	0x0006
        /*0012*/ 	.short	0x002c
        /*0014*/ 	.byte	0x00, 0xf0, 0x11, 0x00


	//----- nvinfo : EIATTR_KPARAM_INFO
	.align		4
.L_53:
        /*0018*/ 	.byte	0x04, 0x17
        /*001a*/ 	.short	(.L_55 - .L_54)
.L_54:
        /*001c*/ 	.word	0x00000000
        /*0020*/ 	.short	0x0005
        /*0022*/ 	.short	0x0028
        /*0024*/ 	.byte	0x00, 0xf0, 0x11, 0x00


	//----- nvinfo : EIATTR_KPARAM_INFO
	.align		4
.L_55:
        /*0028*/ 	.byte	0x04, 0x17
        /*002a*/ 	.short	(.L_57 - .L_56)
.L_56:
        /*002c*/ 	.word	0x00000000
        /*0030*/ 	.short	0x0004
        /*0032*/ 	.short	0x0020
        /*0034*/ 	.byte	0x00, 0xf5, 0x21, 0x00


	//----- nvinfo : EIATTR_KPARAM_INFO
	.align		4
.L_57:
        /*0038*/ 	.byte	0x04, 0x17
        /*003a*/ 	.short	(.L_59 - .L_58)
.L_58:
        /*003c*/ 	.word	0x00000000
        /*0040*/ 	.short	0x0003
        /*0042*/ 	.short	0x0018
        /*0044*/ 	.byte	0x00, 0xf5, 0x21, 0x00


	//----- nvinfo : EIATTR_KPARAM_INFO
	.align		4
.L_59:
        /*0048*/ 	.byte	0x04, 0x17
        /*004a*/ 	.short	(.L_61 - .L_60)
.L_60:
        /*004c*/ 	.word	0x00000000
        /*0050*/ 	.short	0x0002
        /*0052*/ 	.short	0x0010
        /*0054*/ 	.byte	0x00, 0xf5, 0x21, 0x00


	//----- nvinfo : EIATTR_KPARAM_INFO
	.align		4
.L_61:
        /*0058*/ 	.byte	0x04, 0x17
        /*005a*/ 	.short	(.L_63 - .L_62)
.L_62:
        /*005c*/ 	.word	0x00000000
        /*0060*/ 	.short	0x0001
        /*0062*/ 	.short	0x0008
        /*0064*/ 	.byte	0x00, 0xf5, 0x21, 0x00


	//----- nvinfo : EIATTR_KPARAM_INFO
	.align		4
.L_63:
        /*0068*/ 	.byte	0x04, 0x17
        /*006a*/ 	.short	(.L_65 - .L_64)
.L_64:
        /*006c*/ 	.word	0x00000000
        /*0070*/ 	.short	0x0000
        /*0072*/ 	.short	0x0000
        /*0074*/ 	.byte	0x00, 0xf0, 0x11, 0x00


	//----- nvinfo : EIATTR_SPARSE_MMA_MASK
	.align		4
.L_65:
        /*0078*/ 	.byte	0x03, 0x50
        /*007a*/ 	.short	0x0000


	//----- nvinfo : EIATTR_MAXREG_COUNT
	.align		4
        /*007c*/ 	.byte	0x03, 0x1b
        /*007e*/ 	.short	0x00ff


	//----- nvinfo : EIATTR_MERCURY_ISA_VERSION
	.align		4
        /*0080*/ 	.byte	0x03, 0x5f
        /*0082*/ 	.short	0x0101


	//----- nvinfo : EIATTR_VRC_CTA_INIT_COUNT
	.align		4
        /*0084*/ 	.byte	0x02, 0x4a
	.zero		1
	.zero		1


	//----- nvinfo : EIATTR_EXIT_INSTR_OFFSETS
	.align		4
        /*0088*/ 	.byte	0x04, 0x1c
        /*008a*/ 	.short	(.L_67 - .L_66)


	//   ....[0]....
.L_66:
        /*008c*/ 	.word	0x000000a0


	//   ....[1]....
        /*0090*/ 	.word	0x00000570


	//----- nvinfo : EIATTR_CRS_STACK_SIZE
	.align		4
.L_67:
        /*0094*/ 	.byte	0x04, 0x1e
        /*0096*/ 	.short	(.L_69 - .L_68)
.L_68:
        /*0098*/ 	.word	0x00000000


	//----- nvinfo : EIATTR_CBANK_PARAM_SIZE
	.align		4
.L_69:
        /*009c*/ 	.byte	0x03, 0x19
        /*009e*/ 	.short	0x0030


	//----- nvinfo : EIATTR_PARAM_CBANK
	.align		4
        /*00a0*/ 	.byte	0x04, 0x0a
        /*00a2*/ 	.short	(.L_71 - .L_70)
	.align		4
.L_70:
        /*00a4*/ 	.word	index@(.nv.constant0.scaling_kernel)
        /*00a8*/ 	.short	0x0380
        /*00aa*/ 	.short	0x0030


	//----- nvinfo : EIATTR_SW_WAR
	.align		4
.L_71:
        /*00ac*/ 	.byte	0x04, 0x36
        /*00ae*/ 	.short	(.L_73 - .L_72)
.L_72:
        /*00b0*/ 	.word	0x00000008
.L_73:


//--------------------- .nv.info.lpip_l2_backward_kernel --------------------------
	.section	.nv.info.lpip_l2_backward_kernel,"",@"SHT_CUDA_INFO"
	.sectionflags	@""
	.align	4


	//----- nvinfo : EIATTR_CUDA_API_VERSION
	.align		4
        /*0000*/ 	.byte	0x04, 0x37
        /*0002*/ 	.short	(.L_75 - .L_74)
.L_74:
        /*0004*/ 	.word	0x00000082


	//----- nvinfo : EIATTR_KPARAM_INFO
	.align		4
.L_75:
        /*0008*/ 	.byte	0x04, 0x17
        /*000a*/ 	.short	(.L_77 - .L_76)
.L_76:
        /*000c*/ 	.word	0x00000000
        /*0010*/ 	.short	0x0004
        /*0012*/ 	.short	0x0020
        /*0014*/ 	.byte	0x00, 0xf0, 0x11, 0x00


	//----- nvinfo : EIATTR_KPARAM_INFO
	.align		4
.L_77:
        /*0018*/ 	.byte	0x04, 0x17
        /*001a*/ 	.short	(.L_79 - .L_78)
.L_78:
        /*001c*/ 	.word	0x00000000
        /*0020*/ 	.short	0x0003
        /*0022*/ 	.short	0x0018
        /*0024*/ 	.byte	0x00, 0xf5, 0x21, 0x00


	//----- nvinfo : EIATTR_KPARAM_INFO
	.align		4
.L_79:
        /*0028*/ 	.byte	0x04, 0x17
        /*002a*/ 	.short	(.L_81 - .L_80)
.L_80:
        /*002c*/ 	.word	0x00000000
        /*0030*/ 	.short	0x0002
        /*0032*/ 	.short	0x0010
        /*0034*/ 	.byte	0x00, 0xf5, 0x21, 0x00


	//----- nvinfo : EIATTR_KPARAM_INFO
	.align		4
.L_81:
        /*0038*/ 	.byte	0x04, 0x17
        /*003a*/ 	.short	(.L_83 - .L_82)
.L_82:
        /*003c*/ 	.word	0x00000000
        /*0040*/ 	.short	0x0001
        /*0042*/ 	.short	0x0008
        /*0044*/ 	.byte	0x00, 0xf5, 0x21, 0x00


	//----- nvinfo : EIATTR_KPARAM_INFO
	.align		4
.L_83:
        /*0048*/ 	.byte	0x04, 0x17
        /*004a*/ 	.short	(.L_85 - .L_84)
.L_84:
        /*004c*/ 	.word	0x00000000
        /*0050*/ 	.short	0x0000
        /*0052*/ 	.short	0x0000
        /*0054*/ 	.byte	0x00, 0xf5, 0x21, 0x00


	//----- nvinfo : EIATTR_SPARSE_MMA_MASK
	.align		4
.L_85:
        /*0058*/ 	.byte	0x03, 0x50
        /*005a*/ 	.short	0x0000


	//----- nvinfo : EIATTR_MAXREG_COUNT
	.align		4
        /*005c*/ 	.byte	0x03, 0x1b
        /*005e*/ 	.short	0x00ff


	//----- nvinfo : EIATTR_MERCURY_ISA_VERSION
	.align		4
        /*0060*/ 	.byte	0x03, 0x5f
        /*0062*/ 	.short	0x0101


	//----- nvinfo : EIATTR_VRC_CTA_INIT_COUNT
	.align		4
        /*0064*/ 	.byte	0x02, 0x4a
	.zero		1
	.zero		1


	//----- nvinfo : EIATTR_EXIT_INSTR_OFFSETS
	.align		4
        /*0068*/ 	.byte	0x04, 0x1c
        /*006a*/ 	.short	(.L_87 - .L_86)


	//   ....[0]....
.L_86:
        /*006c*/ 	.word	0x000000a0


	//   ....[1]....
        /*0070*/ 	.word	0x000001b0


	//----- nvinfo : EIATTR_CBANK_PARAM_SIZE
	.align		4
.L_87:
        /*0074*/ 	.byte	0x03, 0x19
        /*0076*/ 	.short	0x0024


	//----- nvinfo : EIATTR_PARAM_CBANK
	.align		4
        /*0078*/ 	.byte	0x04, 0x0a
        /*007a*/ 	.short	(.L_89 - .L_88)
	.align		4
.L_88:
        /*007c*/ 	.word	index@(.nv.constant0.lpip_l2_backward_kernel)
        /*0080*/ 	.short	0x0380
        /*0082*/ 	.short	0x0024


	//----- nvinfo : EIATTR_SW_WAR
	.align		4
.L_89:
        /*0084*/ 	.byte	0x04, 0x36
        /*0086*/ 	.short	(.L_91 - .L_90)
.L_90:
        /*0088*/ 	.word	0x00000008
.L_91:


//--------------------- .nv.info.lpip_l2_kernel   --------------------------
	.section	.nv.info.lpip_l2_kernel,"",@"SHT_CUDA_INFO"
	.sectionflags	@""
	.align	4


	//----- nvinfo : EIATTR_CUDA_API_VERSION
	.align		4
        /*0000*/ 	.byte	0x04, 0x37
        /*0002*/ 	.short	(.L_93 - .L_92)
.L_92:
        /*0004*/ 	.word	0x00000082


	//----- nvinfo : EIATTR_KPARAM_INFO
	.align		4
.L_93:
        /*0008*/ 	.byte	0x04, 0x17
        /*000a*/ 	.short	(.L_95 - .L_94)
.L_94:
        /*000c*/ 	.word	0x00000000
        /*0010*/ 	.short	0x0003
        /*0012*/ 	.short	0x0018
        /*0014*/ 	.byte	0x00, 0xf0, 0x11, 0x00


	//----- nvinfo : EIATTR_KPARAM_INFO
	.align		4
.L_95:
        /*0018*/ 	.byte	0x04, 0x17
        /*001a*/ 	.short	(.L_97 - .L_96)
.L_96:
        /*001c*/ 	.word	0x00000000
        /*0020*/ 	.short	0x0002
        /*0022*/ 	.short	0x0010
        /*0024*/ 	.byte	0x00, 0xf5, 0x21, 0x00


	//----- nvinfo : EIATTR_KPARAM_INFO
	.align		4
.L_97:
        /*0028*/ 	.byte	0x04, 0x17
        /*002a*/ 	.short	(.L_99 - .L_98)
.L_98:
        /*002c*/ 	.word	0x00000000
        /*0030*/ 	.short	0x0001
        /*0032*/ 	.short	0x0008
        /*0034*/ 	.byte	0x00, 0xf5, 0x21, 0x00


	//----- nvinfo : EIATTR_KPARAM_INFO
	.align		4
.L_99:
        /*0038*/ 	.byte	0x04, 0x17
        /*003a*/ 	.short	(.L_101 - .L_100)
.L_100:
        /*003c*/ 	.word	0x00000000
        /*0040*/ 	.short	0x0000
        /*0042*/ 	.short	0x0000
        /*0044*/ 	.byte	0x00, 0xf5, 0x21, 0x00


	//----- nvinfo : EIATTR_SPARSE_MMA_MASK
	.align		4
.L_101:
        /*0048*/ 	.byte	0x03, 0x50
        /*004a*/ 	.short	0x0000


	//----- nvinfo : EIATTR_MAXREG_COUNT
	.align		4
        /*004c*/ 	.byte	0x03, 0x1b
        /*004e*/ 	.short	0x00ff


	//----- nvinfo : EIATTR_MERCURY_ISA_VERSION
	.align		4
        /*0050*/ 	.byte	0x03, 0x5f
        /*0052*/ 	.short	0x0101


	//----- nvinfo : EIATTR_VRC_CTA_INIT_COUNT
	.align		4
        /*0054*/ 	.byte	0x02, 0x4a
	.zero		1
	.zero		1


	//----- nvinfo : EIATTR_EXIT_INSTR_OFFSETS
	.align		4
        /*0058*/ 	.byte	0x04, 0x1c
        /*005a*/ 	.short	(.L_103 - .L_102)


	//   ....[0]....
.L_102:
        /*005c*/ 	.word	0x000000a0


	//   ....[1]....
        /*0060*/ 	.word	0x000005c0


	//----- nvinfo : EIATTR_CRS_STACK_SIZE
	.align		4
.L_103:
        /*0064*/ 	.byte	0x04, 0x1e
        /*0066*/ 	.short	(.L_105 - .L_104)
.L_104:
        /*0068*/ 	.word	0x00000000


	//----- nvinfo : EIATTR_CBANK_PARAM_SIZE
	.align		4
.L_105:
        /*006c*/ 	.byte	0x03, 0x19
        /*006e*/ 	.short	0x001c


	//----- nvinfo : EIATTR_PARAM_CBANK
	.align		4
        /*0070*/ 	.byte	0x04, 0x0a
        /*0072*/ 	.short	(.L_107 - .L_106)
	.align		4
.L_106:
        /*0074*/ 	.word	index@(.nv.constant0.lpip_l2_kernel)
        /*0078*/ 	.short	0x0380
        /*007a*/ 	.short	0x001c


	//----- nvinfo : EIATTR_SW_WAR
	.align		4
.L_107:
        /*007c*/ 	.byte	0x04, 0x36
        /*007e*/ 	.short	(.L_109 - .L_108)
.L_108:
        /*0080*/ 	.word	0x00000008
.L_109:


//--------------------- .nv.callgraph             --------------------------
	.section	.nv.callgraph,"",@"SHT_CUDA_CALLGRAPH"
	.align	4
	.sectionentsize	8
	.align		4
        /*0000*/ 	.word	0x00000000
	.align		4
        /*0004*/ 	.word	0xffffffff
	.align		4
        /*0008*/ 	.word	0x00000000
	.align		4
        /*000c*/ 	.word	0xfffffffe
	.align		4
        /*0010*/ 	.word	0x00000000
	.align		4
        /*0014*/ 	.word	0xfffffffd
	.align		4
        /*0018*/ 	.word	0x00000000
	.align		4
        /*001c*/ 	.word	0xfffffffc


//--------------------- .text.scaling_back_kernel --------------------------
	.section	.text.scaling_back_kernel,"ax",@progbits
	.align	128
        .global         scaling_back_kernel
        .type           scaling_back_kernel,@function
        .size           scaling_back_kernel,(.L_x_32 - scaling_back_kernel)
        .other          scaling_back_kernel,@"STO_CUDA_ENTRY STV_DEFAULT"
scaling_back_kernel:
.text.scaling_back_kernel:
[----:B------:R-:W-:Y:S01]  /*0000*/  LDC R1, c[0x0][0x37c] ;  /* 0x0000df00ff017b82 */ /* 0x000fe20000000800 */
[----:B------:R-:W0:Y:S07]  /*0010*/  S2R R3, SR_TID.X ;  /* 0x0000000000037919 */ /* 0x000e2e0000002100 */
[----:B------:R-:W-:Y:S01]  /*0020*/  S2UR UR4, SR_CTAID.X ;  /* 0x00000000000479c3 */ /* 0x000fe20000002500 */
[----:B------:R-:W1:Y:S01]  /*0030*/  LDCU UR6, c[0x0][0x370] ;  /* 0x00006e00ff0677ac */ /* 0x000e620008000800 */
[----:B------:R-:W2:Y:S06]  /*0040*/  LDCU UR7, c[0x0][0x380] ;  /* 0x00007000ff0777ac */ /* 0x000eac0008000800 */
[----:B------:R-:W1:Y:S08]  /*0050*/  S2UR UR5, SR_CTAID.Y ;  /* 0x00000000000579c3 */ /* 0x000e700000002600 */
[----:B------:R-:W0:Y:S01]  /*0060*/  LDC R2, c[0x0][0x360] ;  /* 0x0000d800ff027b82 */ /* 0x000e220000000800 */
[----:B-1----:R-:W-:-:S06]  /*0070*/  UIMAD UR4, UR5, UR6, UR4 ;  /* 0x00000006050472a4 */ /* 0x002fcc000f8e0204 */
[----:B0-----:R-:W-:-:S05]  /*0080*/  IMAD R2, R2, UR4, R3 ;  /* 0x0000000402027c24 */ /* 0x001fca000f8e0203 */
[----:B--2---:R-:W-:-:S13]  /*0090*/  ISETP.GE.AND P0, PT, R2, UR7, PT ;  /* 0x0000000702007c0c */ /* 0x004fda000bf06270 */
[----:B------:R-:W-:Y:S05]  /*00a0*/  @P0 EXIT ;  /* 0x000000000000094d */ /* 0x000fea0003800000 */
[----:B------:R-:W0:Y:S01]  /*00b0*/  LDC R3, c[0x0][0x3a4] ;  /* 0x0000e900ff037b82 */ /* 0x000e220000000800 */
[----:B------:R-:W-:Y:S01]  /*00c0*/  IABS R9, R2 ;  /* 0x0000000200097213 */ /* 0x000fe20000000000 */
[----:B------:R-:W1:Y:S06]  /*00d0*/  LDCU.64 UR4, c[0x0][0x358] ;  /* 0x00006b00ff0477ac */ /* 0x000e6c0008000a00 */
[----:B------:R-:W2:Y:S01]  /*00e0*/  LDC R0, c[0x0][0x3a0] ;  /* 0x0000e800ff007b82 */ /* 0x000ea20000000800 */
[----:B0-----:R-:W-:-:S04]  /*00f0*/  IABS R8, R3 ;  /* 0x0000000300087213 */ /* 0x001fc80000000000 */
[----:B------:R-:W0:Y:S01]  /*0100*/  I2F.RP R6, R8 ;  /* 0x0000000800067306 */ /* 0x000e220000209400 */
[----:B--2---:R-:W-:-:S07]  /*0110*/  IABS R10, R0 ;  /* 0x00000000000a7213 */ /* 0x004fce0000000000 */
[----:B0-----:R-:W0:Y:S02]  /*0120*/  MUFU.RCP R6, R6 ;  /* 0x0000000600067308 */ /* 0x001e240000001000 */
[----:B0-----:R-:W-:Y:S01]  /*0130*/  VIADD R4, R6, 0xffffffe ;  /* 0x0ffffffe06047836 */ /* 0x001fe20000000000 */
[----:B------:R-:W-:-:S05]  /*0140*/  LOP3.LUT R6, R2, R3, RZ, 0x3c, !PT ;  /* 0x0000000302067212 */ /* 0x000fca00078e3cff */
[----:B------:R0:W2:Y:S01]  /*0150*/  F2I.FTZ.U32.TRUNC.NTZ R5, R4 ;  /* 0x0000000400057305 */ /* 0x0000a2000021f000 */
[----:B------:R-:W-:Y:S01]  /*0160*/  ISETP.GE.AND P1, PT, R6, RZ, PT ;  /* 0x000000ff0600720c */ /* 0x000fe20003f26270 */
[----:B0-----:R-:W-:Y:S02]  /*0170*/  IMAD.MOV.U32 R4, RZ, RZ, RZ ;  /* 0x000000ffff047224 */ /* 0x001fe400078e00ff */
[----:B--2---:R-:W-:-:S04]  /*0180*/  IMAD.MOV R7, RZ, RZ, -R5 ;  /* 0x000000ffff077224 */ /* 0x004fc800078e0a05 */
[----:B------:R-:W-:-:S04]  /*0190*/  IMAD R7, R7, R8, RZ ;  /* 0x0000000807077224 */ /* 0x000fc800078e02ff */
[----:B------:R-:W-:Y:S02]  /*01a0*/  IMAD.HI.U32 R5, R5, R7, R4 ;  /* 0x0000000705057227 */ /* 0x000fe400078e0004 */
[----:B------:R-:W0:Y:S04]  /*01b0*/  I2F.RP R7, R10 ;  /* 0x0000000a00077306 */ /* 0x000e280000209400 */
[----:B------:R-:W-:-:S04]  /*01c0*/  IMAD.HI.U32 R4, R5, R9, RZ ;  /* 0x0000000905047227 */ /* 0x000fc800078e00ff */
[----:B------:R-:W-:-:S04]  /*01d0*/  IMAD.MOV R5, RZ, RZ, -R4 ;  /* 0x000000ffff057224 */ /* 0x000fc800078e0a04 */
[C---:B------:R-:W-:Y:S01]  /*01e0*/  IMAD R5, R8.reuse, R5, R9 ;  /* 0x0000000508057224 */ /* 0x040fe200078e0209 */
[----:B0-----:R-:W0:Y:S04]  /*01f0*/  MUFU.RCP R7, R7 ;  /* 0x0000000700077308 */ /* 0x001e280000001000 */
[----:B------:R-:W-:-:S13]  /*0200*/  ISETP.GT.U32.AND P2, PT, R8, R5, PT ;  /* 0x000000050800720c */ /* 0x000fda0003f44070 */
[----:B------:R-:W-:Y:S02]  /*0210*/  @!P2 IMAD.IADD R5, R5, 0x1, -R8 ;  /* 0x000000010505a824 */ /* 0x000fe400078e0a08 */
[----:B0-----:R-:W-:Y:S02]  /*0220*/  VIADD R9, R7, 0xffffffe ;  /* 0x0ffffffe07097836 */ /* 0x001fe40000000000 */
[----:B------:R-:W-:Y:S01]  /*0230*/  @!P2 VIADD R4, R4, 0x1 ;  /* 0x000000010404a836 */ /* 0x000fe20000000000 */
[----:B------:R-:W-:Y:S02]  /*0240*/  ISETP.GE.U32.AND P0, PT, R5, R8, PT ;  /* 0x000000080500720c */ /* 0x000fe40003f06070 */
[----:B------:R-:W0:Y:S01]  /*0250*/  F2I.FTZ.U32.TRUNC.NTZ R5, R9 ;  /* 0x0000000900057305 */ /* 0x000e22000021f000 */
[----:B------:R-:W-:-:S10]  /*0260*/  ISETP.NE.AND P2, PT, R3, RZ, PT ;  /* 0x000000ff0300720c */ /* 0x000fd40003f45270 */
[----:B------:R-:W-:-:S04]  /*0270*/  @P0 VIADD R4, R4, 0x1 ;  /* 0x0000000104040836 */ /* 0x000fc80000000000 */
[----:B------:R-:W-:Y:S02]  /*0280*/  IMAD.MOV.U32 R8, RZ, RZ, R4 ;  /* 0x000000ffff087224 */ /* 0x000fe400078e0004 */
[--C-:B0-----:R-:W-:Y:S02]  /*0290*/  IMAD.MOV R7, RZ, RZ, -R5.reuse ;  /* 0x000000ffff077224 */ /* 0x101fe400078e0a05 */
[----:B------:R-:W-:Y:S01]  /*02a0*/  @!P1 IMAD.MOV R8, RZ, RZ, -R8 ;  /* 0x000000ffff089224 */ /* 0x000fe200078e0a08 */
[----:B------:R-:W-:Y:S01]  /*02b0*/  @!P2 LOP3.LUT R8, RZ, R3, RZ, 0x33, !PT ;  /* 0x00000003ff08a212 */ /* 0x000fe200078e33ff */
[----:B------:R-:W-:Y:S02]  /*02c0*/  IMAD R3, R7, R10, RZ ;  /* 0x0000000a07037224 */ /* 0x000fe400078e02ff */
[----:B------:R-:W-:Y:S01]  /*02d0*/  IMAD.MOV.U32 R4, RZ, RZ, RZ ;  /* 0x000000ffff047224 */ /* 0x000fe200078e00ff */
[----:B------:R-:W-:Y:S02]  /*02e0*/  IABS R6, R8 ;  /* 0x0000000800067213 */ /* 0x000fe40000000000 */
[----:B------:R-:W-:Y:S01]  /*02f0*/  ISETP.GE.AND P2, PT, R8, RZ, PT ;  /* 0x000000ff0800720c */ /* 0x000fe20003f46270 */
[----:B------:R-:W-:Y:S01]  /*0300*/  IMAD.HI.U32 R4, R5, R3, R4 ;  /* 0x0000000305047227 */ /* 0x000fe200078e0004 */
[----:B------:R-:W-:-:S02]  /*0310*/  MOV R3, R6 ;  /* 0x0000000600037202 */ /* 0x000fc40000000f00 */
[----:B------:R-:W0:Y:S03]  /*0320*/  LDC.64 R6, c[0x0][0x390] ;  /* 0x0000e400ff067b82 */ /* 0x000e260000000a00 */
[----:B------:R-:W-:-:S04]  /*0330*/  IMAD.HI.U32 R4, R4, R3, RZ ;  /* 0x0000000304047227 */ /* 0x000fc800078e00ff */
[----:B------:R-:W-:-:S04]  /*0340*/  IMAD.MOV R4, RZ, RZ, -R4 ;  /* 0x000000ffff047224 */ /* 0x000fc800078e0a04 */
[C---:B------:R-:W-:Y:S02]  /*0350*/  IMAD R3, R10.reuse, R4, R3 ;  /* 0x000000040a037224 */ /* 0x040fe400078e0203 */
[----:B------:R-:W2:Y:S03]  /*0360*/  LDC.64 R4, c[0x0][0x388] ;  /* 0x0000e200ff047b82 */ /* 0x000ea60000000a00 */
[----:B------:R-:W-:-:S13]  /*0370*/  ISETP.GT.U32.AND P0, PT, R10, R3, PT ;  /* 0x000000030a00720c */ /* 0x000fda0003f04070 */
[----:B------:R-:W-:Y:S01]  /*0380*/  @!P0 IMAD.IADD R3, R3, 0x1, -R10 ;  /* 0x0000000103038824 */ /* 0x000fe200078e0a0a */
[----:B------:R-:W-:-:S04]  /*0390*/  ISETP.NE.AND P0, PT, R0, RZ, PT ;  /* 0x000000ff0000720c */ /* 0x000fc80003f05270 */
[----:B------:R-:W-:-:S13]  /*03a0*/  ISETP.GT.U32.AND P1, PT, R10, R3, PT ;  /* 0x000000030a00720c */ /* 0x000fda0003f24070 */
[----:B------:R-:W-:-:S04]  /*03b0*/  @!P1 IMAD.IADD R3, R3, 0x1, -R10 ;  /* 0x0000000103039824 */ /* 0x000fc800078e0a0a */
[----:B------:R-:W-:Y:S01]  /*03c0*/  @!P2 IMAD.MOV R3, RZ, RZ, -R3 ;  /* 0x000000ffff03a224 */ /* 0x000fe200078e0a03 */
[----:B------:R-:W-:-:S05]  /*03d0*/  @!P0 LOP3.LUT R3, RZ, R0, RZ, 0x33, !PT ;  /* 0x00000000ff038212 */ /* 0x000fca00078e33ff */
[----:B0-----:R-:W-:-:S06]  /*03e0*/  IMAD.WIDE R6, R3, 0x4, R6 ;  /* 0x0000000403067825 */ /* 0x001fcc00078e0206 */
[----:B-1----:R-:W3:Y:S01]  /*03f0*/  LDG.E R7, desc[UR4][R6.64] ;  /* 0x0000000406077981 */ /* 0x002ee2000c1e1900 */
[----:B--2---:R-:W-:-:S05]  /*0400*/  IMAD.WIDE R4, R2, 0x4, R4 ;  /* 0x0000000402047825 */ /* 0x004fca00078e0204 */
[----:B------:R-:W2:Y:S01]  /*0410*/  LDG.E R0, desc[UR4][R4.64] ;  /* 0x0000000404007981 */ /* 0x000ea2000c1e1900 */
[----:B------:R-:W-:Y:S01]  /*0420*/  BSSY.RECONVERGENT B0, `(.L_x_0) ;  /* 0x000000c000007945 */ /* 0x000fe20003800200 */
[----:B---3--:R-:W0:Y:S08]  /*0430*/  MUFU.RCP R3, R7 ;  /* 0x0000000700037308 */ /* 0x008e300000001000 */
[----:B--2---:R-:W1:Y:S01]  /*0440*/  FCHK P0, R0, R7 ;  /* 0x0000000700007302 */ /* 0x004e620000000000 */
[----:B0-----:R-:W-:-:S04]  /*0450*/  FFMA R8, -R7, R3, 1 ;  /* 0x3f80000007087423 */ /* 0x001fc80000000103 */
[----:B------:R-:W-:-:S04]  /*0460*/  FFMA R3, R3, R8, R3 ;  /* 0x0000000803037223 */ /* 0x000fc80000000003 */
[----:B------:R-:W-:-:S04]  /*0470*/  FFMA R8, R0, R3, RZ ;  /* 0x0000000300087223 */ /* 0x000fc800000000ff */
[----:B------:R-:W-:-:S04]  /*0480*/  FFMA R9, -R7, R8, R0 ;  /* 0x0000000807097223 */ /* 0x000fc80000000100 */
[----:B------:R-:W-:Y:S01]  /*0490*/  FFMA R9, R3, R9, R8 ;  /* 0x0000000903097223 */ /* 0x000fe20000000008 */
[----:B-1----:R-:W-:Y:S06]  /*04a0*/  @!P0 BRA `(.L_x_1) ;  /* 0x00000000000c8947 */ /* 0x002fec0003800000 */
[----:B------:R-:W-:-:S07]  /*04b0*/  MOV R4, 0x4d0 ;  /* 0x000004d000047802 */ /* 0x000fce0000000f00 */
[----:B------:R-:W-:Y:S05]  /*04c0*/  CALL.REL.NOINC `($__internal_0_$__cuda_sm3x_div_rn_noftz_f32_slowpath) ;  /* 0x0000000000187944 */ /* 0x000fea0003c00000 */
[----:B------:R-:W-:-:S07]  /*04d0*/  IMAD.MOV.U32 R9, RZ, RZ, R0 ;  /* 0x000000ffff097224 */ /* 0x000fce00078e0000 */
.L_x_1:
[----:B------:R-:W-:Y:S05]  /*04e0*/  BSYNC.RECONVERGENT B0 ;  /* 0x0000000000007941 */ /* 0x000fea0003800200 */
.L_x_0:
[----:B------:R-:W0:Y:S02]  /*04f0*/  LDC.64 R4, c[0x0][0x398] ;  /* 0x0000e600ff047b82 */ /* 0x000e240000000a00 */
[----:B0-----:R-:W-:-:S05]  /*0500*/  IMAD.WIDE R2, R2, 0x4, R4 ;  /* 0x0000000402027825 */ /* 0x001fca00078e0204 */
[----:B------:R-:W-:Y:S01]  /*0510*/  STG.E desc[UR4][R2.64], R9 ;  /* 0x0000000902007986 */ /* 0x000fe2000c101904 */
[----:B------:R-:W-:Y:S05]  /*0520*/  EXIT ;  /* 0x000000000000794d */ /* 0x000fea0003800000 */
        .weak           $__internal_0_$__cuda_sm3x_div_rn_noftz_f32_slowpath
        .type           $__internal_0_$__cuda_sm3x_div_rn_noftz_f32_slowpath,@function
        .size           $__internal_0_$__cuda_sm3x_div_rn_noftz_f32_slowpath,(.L_x_32 - $__internal_0_$__cuda_sm3x_div_rn_noftz_f32_slowpath)
$__internal_0_$__cuda_sm3x_div_rn_noftz_f32_slowpath:
[----:B------:R-:W-:Y:S01]  /*0530*/  SHF.R.U32.HI R5, RZ, 0x17, R7 ;  /* 0x00000017ff057819 */ /* 0x000fe20000011607 */
[----:B------:R-:W-:Y:S01]  /*0540*/  BSSY.RECONVERGENT B1, `(.L_x_2) ;  /* 0x0000064000017945 */ /* 0x000fe20003800200 */
[--C-:B------:R-:W-:Y:S01]  /*0550*/  SHF.R.U32.HI R3, RZ, 0x17, R0.reuse ;  /* 0x00000017ff037819 */ /* 0x100fe20000011600 */
[----:B------:R-:W-:Y:S01]  /*0560*/  IMAD.MOV.U32 R6, RZ, RZ, R0 ;  /* 0x000000ffff067224 */ /* 0x000fe200078e0000 */
[----:B------:R-:W-:Y:S02]  /*0570*/  LOP3.LUT R12, R5, 0xff, RZ, 0xc0, !PT ;  /* 0x000000ff050c7812 */ /* 0x000fe400078ec0ff */
[----:B------:R-:W-:-:S03]  /*0580*/  LOP3.LUT R5, R3, 0xff, RZ, 0xc0, !PT ;  /* 0x000000ff03057812 */ /* 0x000fc600078ec0ff */
[----:B------:R-:W-:Y:S02]  /*0590*/  VIADD R10, R12, 0xffffffff ;  /* 0xffffffff0c0a7836 */ /* 0x000fe40000000000 */
[----:B------:R-:W-:-:S03]  /*05a0*/  VIADD R9, R5, 0xffffffff ;  /* 0xffffffff05097836 */ /* 0x000fc60000000000 */
[----:B------:R-:W-:-:S04]  /*05b0*/  ISETP.GT.U32.AND P0, PT, R10, 0xfd, PT ;  /* 0x000000fd0a00780c */ /* 0x000fc80003f04070 */
[----:B------:R-:W-:-:S13]  /*05c0*/  ISETP.GT.U32.OR P0, PT, R9, 0xfd, P0 ;  /* 0x000000fd0900780c */ /* 0x000fda0000704470 */
[----:B------:R-:W-:Y:S01]  /*05d0*/  @!P0 MOV R8, RZ ;  /* 0x000000ff00088202 */ /* 0x000fe20000000f00 */
[----:B------:R-:W-:Y:S06]  /*05e0*/  @!P0 BRA `(.L_x_3) ;  /* 0x0000000000608947 */ /* 0x000fec0003800000 */
[----:B------:R-:W-:Y:S01]  /*05f0*/  FSETP.GTU.FTZ.AND P0, PT, |R0|, +INF , PT ;  /* 0x7f8000000000780b */ /* 0x000fe20003f1c200 */
[----:B------:R-:W-:Y:S01]  /*0600*/  IMAD.MOV.U32 R3, RZ, RZ, R7 ;  /* 0x000000ffff037224 */ /* 0x000fe200078e0007 */
[----:B------:R-:W-:-:S04]  /*0610*/  FSETP.GTU.FTZ.AND P1, PT, |R7|, +INF , PT ;  /* 0x7f8000000700780b */ /* 0x000fc80003f3c200 */
[----:B------:R-:W-:-:S13]  /*0620*/  PLOP3.LUT P0, PT, P0, P1, PT, 0xf8, 0x8f ;  /* 0x00000000008f781c */ /* 0x000fda0000703f70 */
[----:B------:R-:W-:Y:S05]  /*0630*/  @P0 BRA `(.L_x_4) ;  /* 0x00000004004c0947 */ /* 0x000fea0003800000 */
[----:B------:R-:W-:-:S13]  /*0640*/  LOP3.LUT P0, RZ, R7, 0x7fffffff, R6, 0xc8, !PT ;  /* 0x7fffffff07ff7812 */ /* 0x000fda000780c806 */
[----:B------:R-:W-:Y:S05]  /*0650*/  @!P0 BRA `(.L_x_5) ;  /* 0x00000004003c8947 */ /* 0x000fea0003800000 */
[C---:B------:R-:W-:Y:S02]  /*0660*/  FSETP.NEU.FTZ.AND P2, PT, |R0|.reuse, +INF , PT ;  /* 0x7f8000000000780b */ /* 0x040fe40003f5d200 */
[----:B------:R-:W-:Y:S02]  /*0670*/  FSETP.NEU.FTZ.AND P1, PT, |R3|, +INF , PT ;  /* 0x7f8000000300780b */ /* 0x000fe40003f3d200 */
[----:B------:R-:W-:-:S11]  /*0680*/  FSETP.NEU.FTZ.AND P0, PT, |R0|, +INF , PT ;  /* 0x7f8000000000780b */ /* 0x000fd60003f1d200 */
[----:B------:R-:W-:Y:S05]  /*0690*/  @!P1 BRA !P2, `(.L_x_5) ;  /* 0x00000004002c9947 */ /* 0x000fea0005000000 */
[----:B------:R-:W-:-:S04]  /*06a0*/  LOP3.LUT P2, RZ, R6, 0x7fffffff, RZ, 0xc0, !PT ;  /* 0x7fffffff06ff7812 */ /* 0x000fc8000784c0ff */
[----:B------:R-:W-:-:S13]  /*06b0*/  PLOP3.LUT P1, PT, P1, P2, PT, 0x2f, 0xf2 ;  /* 0x0000000000f2781c */ /* 0x000fda0000f24577 */
[----:B------:R-:W-:Y:S05]  /*06c0*/  @P1 BRA `(.L_x_6) ;  /* 0x0000000400181947 */ /* 0x000fea0003800000 */
[----:B------:R-:W-:-:S04]  /*06d0*/  LOP3.LUT P1, RZ, R7, 0x7fffffff, RZ, 0xc0, !PT ;  /* 0x7fffffff07ff7812 */ /* 0x000fc8000782c0ff */
[----:B------:R-:W-:-:S13]  /*06e0*/  PLOP3.LUT P0, PT, P0, P1, PT, 0x2f, 0xf2 ;  /* 0x0000000000f2781c */ /* 0x000fda0000702577 */
[----:B------:R-:W-:Y:S05]  /*06f0*/  @P0 BRA `(.L_x_7) ;  /* 0x0000000400000947 */ /* 0x000fea0003800000 */
[----:B------:R-:W-:Y:S02]  /*0700*/  ISETP.GE.AND P0, PT, R9, RZ, PT ;  /* 0x000000ff0900720c */ /* 0x000fe40003f06270 */
[----:B------:R-:W-:-:S11]  /*0710*/  ISETP.GE.AND P1, PT, R10, RZ, PT ;  /* 0x000000ff0a00720c */ /* 0x000fd60003f26270 */
[----:B------:R-:W-:Y:S02]  /*0720*/  @P0 IMAD.MOV.U32 R8, RZ, RZ, RZ ;  /* 0x000000ffff080224 */ /* 0x000fe400078e00ff */
[----:B------:R-:W-:Y:S01]  /*0730*/  @!P0 FFMA R6, R0, 1.84467440737095516160e+19, RZ ;  /* 0x5f80000000068823 */ /* 0x000fe200000000ff */
[----:B------:R-:W-:Y:S02]  /*0740*/  @!P0 IMAD.MOV.U32 R8, RZ, RZ, -0x40 ;  /* 0xffffffc0ff088424 */ /* 0x000fe400078e00ff */
[----:B------:R-:W-:Y:S02]  /*0750*/  @!P1 FFMA R7, R3, 1.84467440737095516160e+19, RZ ;  /* 0x5f80000003079823 */ /* 0x000fe400000000ff */
[----:B------:R-:W-:-:S07]  /*0760*/  @!P1 VIADD R8, R8, 0x40 ;  /* 0x0000004008089836 */ /* 0x000fce0000000000 */
.L_x_3:
[----:B------:R-:W-:Y:S01]  /*0770*/  LEA R0, R12, 0xc0800000, 0x17 ;  /* 0xc08000000c007811 */ /* 0x000fe200078eb8ff */
[----:B------:R-:W-:Y:S01]  /*0780*/  VIADD R5, R5, 0xffffff81 ;  /* 0xffffff8105057836 */ /* 0x000fe20000000000 */
[----:B------:R-:W-:Y:S03]  /*0790*/  BSSY.RECONVERGENT B2, `(.L_x_8) ;  /* 0x0000035000027945 */ /* 0x000fe60003800200 */
[----:B------:R-:W-:Y:S02]  /*07a0*/  IMAD.IADD R7, R7, 0x1, -R0 ;  /* 0x0000000107077824 */ /* 0x000fe400078e0a00 */
[C---:B------:R-:W-:Y:S01]  /*07b0*/  IMAD R0, R5.reuse, -0x800000, R6 ;  /* 0xff80000005007824 */ /* 0x040fe200078e0206 */
[----:B------:R-:W-:Y:S01]  /*07c0*/  IADD3 R5, PT, PT, R5, 0x7f, -R12 ;  /* 0x0000007f05057810 */ /* 0x000fe20007ffe80c */
[----:B------:R-:W0:Y:S01]  /*07d0*/  MUFU.RCP R3, R7 ;  /* 0x0000000700037308 */ /* 0x000e220000001000 */
[----:B------:R-:W-:-:S03]  /*07e0*/  FADD.FTZ R9, -R7, -RZ ;  /* 0x800000ff07097221 */ /* 0x000fc60000010100 */
[----:B------:R-:W-:Y:S02]  /*07f0*/  IMAD.IADD R5, R5, 0x1, R8 ;  /* 0x0000000105057824 */ /* 0x000fe400078e0208 */
[----:B0-----:R-:W-:-:S04]  /*0800*/  FFMA R10, R3, R9, 1 ;  /* 0x3f800000030a7423 */ /* 0x001fc80000000009 */
[----:B------:R-:W-:-:S04]  /*0810*/  FFMA R10, R3, R10, R3 ;  /* 0x0000000a030a7223 */ /* 0x000fc80000000003 */
[----:B------:R-:W-:-:S04]  /*0820*/  FFMA R3, R0, R10, RZ ;  /* 0x0000000a00037223 */ /* 0x000fc800000000ff */
[----:B------:R-:W-:-:S04]  /*0830*/  FFMA R6, R9, R3, R0 ;  /* 0x0000000309067223 */ /* 0x000fc80000000000 */
[----:B------:R-:W-:-:S04]  /*0840*/  FFMA R11, R10, R6, R3 ;  /* 0x000000060a0b7223 */ /* 0x000fc80000000003 */
[----:B------:R-:W-:-:S04]  /*0850*/  FFMA R6, R9, R11, R0 ;  /* 0x0000000b09067223 */ /* 0x000fc80000000000 */
[----:B------:R-:W-:-:S05]  /*0860*/  FFMA R0, R10, R6, R11 ;  /* 0x000000060a007223 */ /* 0x000fca000000000b */
[----:B------:R-:W-:-:S04]  /*0870*/  SHF.R.U32.HI R3, RZ, 0x17, R0 ;  /* 0x00000017ff037819 */ /* 0x000fc80000011600 */
[----:B------:R-:W-:-:S04]  /*0880*/  LOP3.LUT R3, R3, 0xff, RZ, 0xc0, !PT ;  /* 0x000000ff03037812 */ /* 0x000fc800078ec0ff */
[----:B------:R-:W-:-:S05]  /*0890*/  IADD3 R7, PT, PT, R3, R5, RZ ;  /* 0x0000000503077210 */ /* 0x000fca0007ffe0ff */
[----:B------:R-:W-:-:S05]  /*08a0*/  VIADD R3, R7, 0xffffffff ;  /* 0xffffffff07037836 */ /* 0x000fca0000000000 */
[----:B------:R-:W-:-:S13]  /*08b0*/  ISETP.GE.U32.AND P0, PT, R3, 0xfe, PT ;  /* 0x000000fe0300780c */ /* 0x000fda0003f06070 */
[----:B------:R-:W-:Y:S05]  /*08c0*/  @!P0 BRA `(.L_x_9) ;  /* 0x0000000000808947 */ /* 0x000fea0003800000 */
[----:B------:R-:W-:-:S13]  /*08d0*/  ISETP.GT.AND P0, PT, R7, 0xfe, PT ;  /* 0x000000fe0700780c */ /* 0x000fda0003f04270 */
[----:B------:R-:W-:Y:S05]  /*08e0*/  @P0 BRA `(.L_x_10) ;  /* 0x00000000006c0947 */ /* 0x000fea0003800000 */
[----:B------:R-:W-:-:S13]  /*08f0*/  ISETP.GE.AND P0, PT, R7, 0x1, PT ;  /* 0x000000010700780c */ /* 0x000fda0003f06270 */
[----:B------:R-:W-:Y:S05]  /*0900*/  @P0 BRA `(.L_x_11) ;  /* 0x0000000000740947 */ /* 0x000fea0003800000 */
[----:B------:R-:W-:Y:S02]  /*0910*/  ISETP.GE.AND P0, PT, R7, -0x18, PT ;  /* 0xffffffe80700780c */ /* 0x000fe40003f06270 */
[----:B------:R-:W-:-:S11]  /*0920*/  LOP3.LUT R0, R0, 0x80000000, RZ, 0xc0, !PT ;  /* 0x8000000000007812 */ /* 0x000fd600078ec0ff */
[----:B------:R-:W-:Y:S05]  /*0930*/  @!P0 BRA `(.L_x_11) ;  /* 0x0000000000688947 */ /* 0x000fea0003800000 */
[CC--:B------:R-:W-:Y:S01]  /*0940*/  FFMA.RZ R3, R10.reuse, R6.reuse, R11 ;  /* 0x000000060a037223 */ /* 0x0c0fe2000000c00b */
[C---:B------:R-:W-:Y:S01]  /*0950*/  VIADD R8, R7.reuse, 0x20 ;  /* 0x0000002007087836 */ /* 0x040fe20000000000 */
[C---:B------:R-:W-:Y:S02]  /*0960*/  ISETP.NE.AND P2, PT, R7.reuse, RZ, PT ;  /* 0x000000ff0700720c */ /* 0x040fe40003f45270 */
[----:B------:R-:W-:Y:S01]  /*0970*/  ISETP.NE.AND P1, PT, R7, RZ, PT ;  /* 0x000000ff0700720c */ /* 0x000fe20003f25270 */
[----:B------:R-:W-:Y:S01]  /*0980*/  IMAD.MOV R7, RZ, RZ, -R7 ;  /* 0x000000ffff077224 */ /* 0x000fe200078e0a07 */
[----:B------:R-:W-:Y:S01]  /*0990*/  LOP3.LUT R5, R3, 0x7fffff, RZ, 0xc0, !PT ;  /* 0x007fffff03057812 */ /* 0x000fe200078ec0ff */
[CCC-:B------:R-:W-:Y:S01]  /*09a0*/  FFMA.RP R3, R10.reuse, R6.reuse, R11.reuse ;  /* 0x000000060a037223 */ /* 0x1c0fe2000000800b */
[----:B------:R-:W-:Y:S02]  /*09b0*/  FFMA.RM R6, R10, R6, R11 ;  /* 0x000000060a067223 */ /* 0x000fe4000000400b */
[----:B------:R-:W-:-:S03]  /*09c0*/  LOP3.LUT R5, R5, 0x800000, RZ, 0xfc, !PT ;  /* 0x0080000005057812 */ /* 0x000fc600078efcff */
[----:B------:R-:W-:Y:S02]  /*09d0*/  FSETP.NEU.FTZ.AND P0, PT, R3, R6, PT ;  /* 0x000000060300720b */ /* 0x000fe40003f1d000 */
[----:B------:R-:W-:Y:S02]  /*09e0*/  SHF.L.U32 R8, R5, R8, RZ ;  /* 0x0000000805087219 */ /* 0x000fe400000006ff */
[----:B------:R-:W-:Y:S02]  /*09f0*/  SEL R6, R7, RZ, P2 ;  /* 0x000000ff07067207 */ /* 0x000fe40001000000 */
[----:B------:R-:W-:Y:S02]  /*0a00*/  ISETP.NE.AND P1, PT, R8, RZ, P1 ;  /* 0x000000ff0800720c */ /* 0x000fe40000f25270 */
[----:B------:R-:W-:Y:S02]  /*0a10*/  SHF.R.U32.HI R6, RZ, R6, R5 ;  /* 0x00000006ff067219 */ /* 0x000fe40000011605 */
[----:B------:R-:W-:-:S02]  /*0a20*/  PLOP3.LUT P0, PT, P0, P1, PT, 0xf8, 0x8f ;  /* 0x00000000008f781c */ /* 0x000fc40000703f70 */
[----:B------:R-:W-:Y:S02]  /*0a30*/  SHF.R.U32.HI R8, RZ, 0x1, R6 ;  /* 0x00000001ff087819 */ /* 0x000fe40000011606 */
[----:B------:R-:W-:-:S04]  /*0a40*/  SEL R3, RZ, 0x1, !P0 ;  /* 0x00000001ff037807 */ /* 0x000fc80004000000 */
[----:B------:R-:W-:-:S04]  /*0a50*/  LOP3.LUT R3, R3, 0x1, R8, 0xf8, !PT ;  /* 0x0000000103037812 */ /* 0x000fc800078ef808 */
[----:B------:R-:W-:-:S05]  /*0a60*/  LOP3.LUT R3, R3, R6, RZ, 0xc0, !PT ;  /* 0x0000000603037212 */ /* 0x000fca00078ec0ff */
[----:B------:R-:W-:-:S05]  /*0a70*/  IMAD.IADD R3, R8, 0x1, R3 ;  /* 0x0000000108037824 */ /* 0x000fca00078e0203 */
[----:B------:R-:W-:Y:S01]  /*0a80*/  LOP3.LUT R0, R3, R0, RZ, 0xfc, !PT ;  /* 0x0000000003007212 */ /* 0x000fe200078efcff */
[----:B------:R-:W-:Y:S06]  /*0a90*/  BRA `(.L_x_11) ;  /* 0x0000000000107947 */ /* 0x000fec0003800000 */
.L_x_10:
[----:B------:R-:W-:-:S04]  /*0aa0*/  LOP3.LUT R0, R0, 0x80000000, RZ, 0xc0, !PT ;  /* 0x8000000000007812 */ /* 0x000fc800078ec0ff */
[----:B------:R-:W-:Y:S01]  /*0ab0*/  LOP3.LUT R0, R0, 0x7f800000, RZ, 0xfc, !PT ;  /* 0x7f80000000007812 */ /* 0x000fe200078efcff */
[----:B------:R-:W-:Y:S06]  /*0ac0*/  BRA `(.L_x_11) ;  /* 0x0000000000047947 */ /* 0x000fec0003800000 */
.L_x_9:
[----:B------:R-:W-:-:S07]  /*0ad0*/  IMAD R0, R5, 0x800000, R0 ;  /* 0x0080000005007824 */ /* 0x000fce00078e0200 */
.L_x_11:
[----:B------:R-:W-:Y:S05]  /*0ae0*/  BSYNC.RECONVERGENT B2 ;  /* 0x0000000000027941 */ /* 0x000fea0003800200 */
.L_x_8:
[----:B------:R-:W-:Y:S05]  /*0af0*/  BRA `(.L_x_12) ;  /* 0x0000000000207947 */ /* 0x000fea0003800000 */
.L_x_7:
[----:B------:R-:W-:-:S04]  /*0b00*/  LOP3.LUT R0, R7, 0x80000000, R6, 0x48, !PT ;  /* 0x8000000007007812 */ /* 0x000fc800078e4806 */
[----:B------:R-:W-:Y:S01]  /*0b10*/  LOP3.LUT R0, R0, 0x7f800000, RZ, 0xfc, !PT ;  /* 0x7f80000000007812 */ /* 0x000fe200078efcff */
[----:B------:R-:W-:Y:S06]  /*0b20*/  BRA `(.L_x_12) ;  /* 0x0000000000147947 */ /* 0x000fec0003800000 */
.L_x_6:
[----:B------:R-:W-:Y:S01]  /*0b30*/  LOP3.LUT R0, R7, 0x80000000, R6, 0x48, !PT ;  /* 0x8000000007007812 */ /* 0x000fe200078e4806 */
[----:B------:R-:W-:Y:S06]  /*0b40*/  BRA `(.L_x_12) ;  /* 0x00000000000c7947 */ /* 0x000fec0003800000 */
.L_x_5:
[----:B------:R-:W0:Y:S01]  /*0b50*/  MUFU.RSQ R0, -QNAN ;  /* 0xffc0000000007908 */ /* 0x000e220000001400 */
[----:B------:R-:W-:Y:S05]  /*0b60*/  BRA `(.L_x_12) ;  /* 0x0000000000047947 */ /* 0x000fea0003800000 */
.L_x_4:
[----:B------:R-:W-:-:S07]  /*0b70*/  FADD.FTZ R0, R0, R3 ;  /* 0x0000000300007221 */ /* 0x000fce0000010000 */
.L_x_12:
[----:B------:R-:W-:Y:S05]  /*0b80*/  BSYNC.RECONVERGENT B1 ;  /* 0x0000000000017941 */ /* 0x000fea0003800200 */
.L_x_2:
[----:B------:R-:W-:-:S04]  /*0b90*/  IMAD.MOV.U32 R5, RZ, RZ, 0x0 ;  /* 0x00000000ff057424 */ /* 0x000fc800078e00ff */
[----:B0-----:R-:W-:Y:S05]  /*0ba0*/  RET.REL.NODEC R4 `(scaling_back_kernel) ;  /* 0xfffffff404147950 */ /* 0x001fea0003c3ffff */
.L_x_13:
[----:B------:R-:W-:-:S00]  /*0bb0*/  BRA `(.L_x_13) ;  /* 0xfffffffc00fc7947 */ /* 0x000fc0000383ffff */
[----:B------:R-:W-:-:S00]  /*0bc0*/  NOP ;  /* 0x0000000000007918 */ /* 0x000fc00000000000 */
        /* <DEDUP_REMOVED lines=11> */
.L_x_32:


//--------------------- .text.scaling_kernel      --------------------------
	.section	.text.scaling_kernel,"ax",@progbits
	.align	128
        .global         scaling_kernel
        .type           scaling_kernel,@function
        .size           scaling_kernel,(.L_x_33 - scaling_kernel)
        .other          scaling_kernel,@"STO_CUDA_ENTRY STV_DEFAULT"
scaling_kernel:
.text.scaling_kernel:
        /* <DEDUP_REMOVED lines=37> */
[----:B------:R0:W2:Y:S01]  /*0250*/  F2I.FTZ.U32.TRUNC.NTZ R5, R8 ;  /* 0x0000000800057305 */ /* 0x0000a2000021f000 */
[----:B------:R-:W-:Y:S01]  /*0260*/  ISETP.NE.AND P2, PT, R3, RZ, PT ;  /* 0x000000ff0300720c */ /* 0x000fe20003f45270 */
[----:B0-----:R-:W0:Y:S09]  /*0270*/  LDC.64 R8, c[0x0][0x398] ;  /* 0x0000e600ff087b82 */ /* 0x001e320000000a00 */
[----:B------:R-:W-:-:S04]  /*0280*/  @P0 VIADD R4, R4, 0x1 ;  /* 0x0000000104040836 */ /* 0x000fc80000000000 */
[----:B------:R-:W-:Y:S01]  /*0290*/  IMAD.MOV.U32 R6, RZ, RZ, R4 ;  /* 0x000000ffff067224 */ /* 0x000fe200078e0004 */
[----:B--2---:R-:W-:Y:S01]  /*02a0*/  IADD3 R7, PT, PT, RZ, -R5, RZ ;  /* 0x80000005ff077210 */ /* 0x004fe20007ffe0ff */
[----:B------:R-:W-:Y:S02]  /*02b0*/  IMAD.MOV.U32 R4, RZ, RZ, RZ ;  /* 0x000000ffff047224 */ /* 0x000fe400078e00ff */
[----:B------:R-:W-:Y:S01]  /*02c0*/  @!P1 IMAD.MOV R6, RZ, RZ, -R6 ;  /* 0x000000ffff069224 */ /* 0x000fe200078e0a06 */
[----:B------:R-:W-:Y:S01]  /*02d0*/  @!P2 LOP3.LUT R6, RZ, R3, RZ, 0x33, !PT ;  /* 0x00000003ff06a212 */ /* 0x000fe200078e33ff */
[----:B------:R-:W-:-:S03]  /*02e0*/  IMAD R3, R7, R12, RZ ;  /* 0x0000000c07037224 */ /* 0x000fc600078e02ff */
[----:B------:R-:W-:Y:S01]  /*02f0*/  IABS R7, R6 ;  /* 0x0000000600077213 */ /* 0x000fe20000000000 */
[----:B------:R-:W-:Y:S01]  /*0300*/  IMAD.HI.U32 R4, R5, R3, R4 ;  /* 0x0000000305047227 */ /* 0x000fe200078e0004 */
[----:B------:R-:W-:-:S03]  /*0310*/  ISETP.GE.AND P2, PT, R6, RZ, PT ;  /* 0x000000ff0600720c */ /* 0x000fc60003f46270 */
[----:B------:R-:W-:Y:S02]  /*0320*/  IMAD.MOV.U32 R3, RZ, RZ, R7 ;  /* 0x000000ffff037224 */ /* 0x000fe400078e0007 */
[----:B------:R-:W2:Y:S02]  /*0330*/  LDC.64 R6, c[0x0][0x390] ;  /* 0x0000e400ff067b82 */ /* 0x000ea40000000a00 */
[----:B------:R-:W-:-:S04]  /*0340*/  IMAD.HI.U32 R4, R4, R3, RZ ;  /* 0x0000000304047227 */ /* 0x000fc800078e00ff */
[----:B------:R-:W-:-:S04]  /*0350*/  IMAD.MOV R4, RZ, RZ, -R4 ;  /* 0x000000ffff047224 */ /* 0x000fc800078e0a04 */
[C---:B------:R-:W-:Y:S02]  /*0360*/  IMAD R3, R12.reuse, R4, R3 ;  /* 0x000000040c037224 */ /* 0x040fe400078e0203 */
[----:B------:R-:W3:Y:S03]  /*0370*/  LDC.64 R4, c[0x0][0x388] ;  /* 0x0000e200ff047b82 */ /* 0x000ee60000000a00 */
[----:B------:R-:W-:-:S13]  /*0380*/  ISETP.GT.U32.AND P0, PT, R12, R3, PT ;  /* 0x000000030c00720c */ /* 0x000fda0003f04070 */
[----:B------:R-:W-:Y:S01]  /*0390*/  @!P0 IMAD.IADD R3, R3, 0x1, -R12 ;  /* 0x0000000103038824 */ /* 0x000fe200078e0a0c */
[----:B------:R-:W-:-:S04]  /*03a0*/  ISETP.NE.AND P0, PT, R0, RZ, PT ;  /* 0x000000ff0000720c */ /* 0x000fc80003f05270 */
[----:B------:R-:W-:-:S13]  /*03b0*/  ISETP.GT.U32.AND P1, PT, R12, R3, PT ;  /* 0x000000030c00720c */ /* 0x000fda0003f24070 */
[----:B------:R-:W-:-:S04]  /*03c0*/  @!P1 IMAD.IADD R3, R3, 0x1, -R12 ;  /* 0x0000000103039824 */ /* 0x000fc800078e0a0c */
[----:B------:R-:W-:-:S05]  /*03d0*/  IMAD.MOV.U32 R11, RZ, RZ, R3 ;  /* 0x000000ffff0b7224 */ /* 0x000fca00078e0003 */
[----:B------:R-:W-:Y:S02]  /*03e0*/  @!P2 IADD3 R11, PT, PT, -R11, RZ, RZ ;  /* 0x000000ff0b0ba210 */ /* 0x000fe40007ffe1ff */
[----:B------:R-:W-:-:S05]  /*03f0*/  @!P0 LOP3.LUT R11, RZ, R0, RZ, 0x33, !PT ;  /* 0x00000000ff0b8212 */ /* 0x000fca00078e33ff */
[----:B0-----:R-:W-:-:S05]  /*0400*/  IMAD.WIDE R8, R11, 0x4, R8 ;  /* 0x000000040b087825 */ /* 0x001fca00078e0208 */
[----:B-1----:R-:W4:Y:S01]  /*0410*/  LDG.E R3, desc[UR4][R8.64] ;  /* 0x0000000408037981 */ /* 0x002f22000c1e1900 */
[----:B--2---:R-:W-:-:S04]  /*0420*/  IMAD.WIDE R6, R11, 0x4, R6 ;  /* 0x000000040b067825 */ /* 0x004fc800078e0206 */
[----:B---3--:R-:W-:Y:S02]  /*0430*/  IMAD.WIDE R4, R2, 0x4, R4 ;  /* 0x0000000402047825 */ /* 0x008fe400078e0204 */
[----:B------:R-:W2:Y:S04]  /*0440*/  LDG.E R7, desc[UR4][R6.64] ;  /* 0x0000000406077981 */ /* 0x000ea8000c1e1900 */
[----:B------:R-:W2:Y:S01]  /*0450*/  LDG.E R0, desc[UR4][R4.64] ;  /* 0x0000000404007981 */ /* 0x000ea2000c1e1900 */
[----:B------:R-:W-:Y:S01]  /*0460*/  BSSY.RECONVERGENT B0, `(.L_x_14) ;  /* 0x000000d000007945 */ /* 0x000fe20003800200 */
[----:B----4-:R-:W0:Y:S01]  /*0470*/  MUFU.RCP R10, R3 ;  /* 0x00000003000a7308 */ /* 0x010e220000001000 */
[----:B--2---:R-:W-:-:S07]  /*0480*/  FADD R0, R0, -R7 ;  /* 0x8000000700007221 */ /* 0x004fce0000000000 */
[----:B------:R-:W1:Y:S01]  /*0490*/  FCHK P0, R0, R3 ;  /* 0x0000000300007302 */ /* 0x000e620000000000 */
[----:B0-----:R-:W-:-:S04]  /*04a0*/  FFMA R11, -R3, R10, 1 ;  /* 0x3f800000030b7423 */ /* 0x001fc8000000010a */
[----:B------:R-:W-:-:S04]  /*04b0*/  FFMA R11, R10, R11, R10 ;  /* 0x0000000b0a0b7223 */ /* 0x000fc8000000000a */
[----:B------:R-:W-:-:S04]  /*04c0*/  FFMA R10, R0, R11, RZ ;  /* 0x0000000b000a7223 */ /* 0x000fc800000000ff */
[----:B------:R-:W-:-:S04]  /*04d0*/  FFMA R8, -R3, R10, R0 ;  /* 0x0000000a03087223 */ /* 0x000fc80000000100 */
[----:B------:R-:W-:Y:S01]  /*04e0*/  FFMA R11, R11, R8, R10 ;  /* 0x000000080b0b7223 */ /* 0x000fe2000000000a */
[----:B-1----:R-:W-:Y:S06]  /*04f0*/  @!P0 BRA `(.L_x_15) ;  /* 0x00000000000c8947 */ /* 0x002fec0003800000 */
[----:B------:R-:W-:-:S07]  /*0500*/  MOV R4, 0x520 ;  /* 0x0000052000047802 */ /* 0x000fce0000000f00 */
[----:B------:R-:W-:Y:S05]  /*0510*/  CALL.REL.NOINC `($__internal_1_$__cuda_sm3x_div_rn_noftz_f32_slowpath) ;  /* 0x0000000000187944 */ /* 0x000fea0003c00000 */
[----:B------:R-:W-:-:S07]  /*0520*/  IMAD.MOV.U32 R11, RZ, RZ, R0 ;  /* 0x000000ffff0b7224 */ /* 0x000fce00078e0000 */
.L_x_15:
[----:B------:R-:W-:Y:S05]  /*0530*/  BSYNC.RECONVERGENT B0 ;  /* 0x0000000000007941 */ /* 0x000fea0003800200 */
.L_x_14:
[----:B------:R-:W0:Y:S02]  /*0540*/  LDC.64 R4, c[0x0][0x3a0] ;  /* 0x0000e800ff047b82 */ /* 0x000e240000000a00 */
[----:B0-----:R-:W-:-:S05]  /*0550*/  IMAD.WIDE R2, R2, 0x4, R4 ;  /* 0x0000000402027825 */ /* 0x001fca00078e0204 */
[----:B------:R-:W-:Y:S01]  /*0560*/  STG.E desc[UR4][R2.64], R11 ;  /* 0x0000000b02007986 */ /* 0x000fe2000c101904 */
[----:B------:R-:W-:Y:S05]  /*0570*/  EXIT ;  /* 0x000000000000794d */ /* 0x000fea0003800000 */
        .weak           $__internal_1_$__cuda_sm3x_div_rn_noftz_f32_slowpath
        .type           $__internal_1_$__cuda_sm3x_div_rn_noftz_f32_slowpath,@function
        .size           $__internal_1_$__cuda_sm3x_div_rn_noftz_f32_slowpath,(.L_x_33 - $__internal_1_$__cuda_sm3x_div_rn_noftz_f32_slowpath)
$__internal_1_$__cuda_sm3x_div_rn_noftz_f32_slowpath:
[--C-:B------:R-:W-:Y:S01]  /*0580*/  SHF.R.U32.HI R6, RZ, 0x17, R3.reuse ;  /* 0x00000017ff067819 */ /* 0x100fe20000011603 */
[----:B------:R-:W-:Y:S01]  /*0590*/  BSSY.RECONVERGENT B1, `(.L_x_16) ;  /* 0x0000064000017945 */ /* 0x000fe20003800200 */
[--C-:B------:R-:W-:Y:S02]  /*05a0*/  SHF.R.U32.HI R5, RZ, 0x17, R0.reuse ;  /* 0x00000017ff057819 */ /* 0x100fe40000011600 */
[----:B------:R-:W-:Y:S01]  /*05b0*/  LOP3.LUT R13, R6, 0xff, RZ, 0xc0, !PT ;  /* 0x000000ff060d7812 */ /* 0x000fe200078ec0ff */
[----:B------:R-:W-:Y:S01]  /*05c0*/  IMAD.MOV.U32 R6, RZ, RZ, R3 ;  /* 0x000000ffff067224 */ /* 0x000fe200078e0003 */
[----:B------:R-:W-:Y:S01]  /*05d0*/  LOP3.LUT R10, R5, 0xff, RZ, 0xc0, !PT ;  /* 0x000000ff050a7812 */ /* 0x000fe200078ec0ff */
[----:B------:R-:W-:Y:S02]  /*05e0*/  IMAD.MOV.U32 R5, RZ, RZ, R0 ;  /* 0x000000ffff057224 */ /* 0x000fe400078e0000 */
[----:B------:R-:W-:Y:S02]  /*05f0*/  VIADD R9, R13, 0xffffffff ;  /* 0xffffffff0d097836 */ /* 0x000fe40000000000 */
[----:B------:R-:W-:-:S03]  /*0600*/  VIADD R8, R10, 0xffffffff ;  /* 0xffffffff0a087836 */ /* 0x000fc60000000000 */
[----:B------:R-:W-:-:S04]  /*0610*/  ISETP.GT.U32.AND P0, PT, R9, 0xfd, PT ;  /* 0x000000fd0900780c */ /* 0x000fc80003f04070 */
[----:B------:R-:W-:-:S13]  /*0620*/  ISETP.GT.U32.OR P0, PT, R8, 0xfd, P0 ;  /* 0x000000fd0800780c */ /* 0x000fda0000704470 */
[----:B------:R-:W-:Y:S01]  /*0630*/  @!P0 IMAD.MOV.U32 R7, RZ, RZ, RZ ;  /* 0x000000ffff078224 */ /* 0x000fe200078e00ff */
[----:B------:R-:W-:Y:S06]  /*0640*/  @!P0 BRA `(.L_x_17) ;  /* 0x00000000005c8947 */ /* 0x000fec0003800000 */
[----:B------:R-:W-:Y:S02]  /*0650*/  FSETP.GTU.FTZ.AND P0, PT, |R0|, +INF , PT ;  /* 0x7f8000000000780b */ /* 0x000fe40003f1c200 */
        /* <DEDUP_REMOVED lines=17> */
[----:B------:R-:W-:Y:S01]  /*0770*/  @P0 MOV R7, RZ ;  /* 0x000000ff00070202 */ /* 0x000fe20000000f00 */
[----:B------:R-:W-:Y:S02]  /*0780*/  @!P0 IMAD.MOV.U32 R7, RZ, RZ, -0x40 ;  /* 0xffffffc0ff078424 */ /* 0x000fe400078e00ff */
[----:B------:R-:W-:Y:S01]  /*0790*/  @!P0 FFMA R5, R0, 1.84467440737095516160e+19, RZ ;  /* 0x5f80000000058823 */ /* 0x000fe200000000ff */
[----:B------:R-:W-:Y:S01]  /*07a0*/  @!P1 FFMA R6, R3, 1.84467440737095516160e+19, RZ ;  /* 0x5f80000003069823 */ /* 0x000fe200000000ff */
[----:B------:R-:W-:-:S07]  /*07b0*/  @!P1 VIADD R7, R7, 0x40 ;  /* 0x0000004007079836 */ /* 0x000fce0000000000 */
.L_x_17:
[----:B------:R-:W-:Y:S01]  /*07c0*/  LEA R3, R13, 0xc0800000, 0x17 ;  /* 0xc08000000d037811 */ /* 0x000fe200078eb8ff */
[----:B------:R-:W-:Y:S04]  /*07d0*/  BSSY.RECONVERGENT B2, `(.L_x_22) ;  /* 0x0000036000027945 */ /* 0x000fe80003800200 */
[----:B------:R-:W-:Y:S02]  /*07e0*/  IMAD.IADD R3, R6, 0x1, -R3 ;  /* 0x0000000106037824 */ /* 0x000fe400078e0a03 */
[----:B------:R-:W-:Y:S02]  /*07f0*/  VIADD R6, R10, 0xffffff81 ;  /* 0xffffff810a067836 */ /* 0x000fe40000000000 */
[----:B------:R-:W0:Y:S01]  /*0800*/  MUFU.RCP R8, R3 ;  /* 0x0000000300087308 */ /* 0x000e220000001000 */
[----:B------:R-:W-:Y:S01]  /*0810*/  FADD.FTZ R9, -R3, -RZ ;  /* 0x800000ff03097221 */ /* 0x000fe20000010100 */
[C---:B------:R-:W-:Y:S01]  /*0820*/  IMAD R0, R6.reuse, -0x800000, R5 ;  /* 0xff80000006007824 */ /* 0x040fe200078e0205 */
[----:B------:R-:W-:-:S05]  /*0830*/  IADD3 R6, PT, PT, R6, 0x7f, -R13 ;  /* 0x0000007f06067810 */ /* 0x000fca0007ffe80d */
        /* <DEDUP_REMOVED lines=9> */
[----:B------:R-:W-:-:S05]  /*08d0*/  LOP3.LUT R3, R3, 0xff, RZ, 0xc0, !PT ;  /* 0x000000ff03037812 */ /* 0x000fca00078ec0ff */
[----:B------:R-:W-:-:S05]  /*08e0*/  IMAD.IADD R7, R3, 0x1, R6 ;  /* 0x0000000103077824 */ /* 0x000fca00078e0206 */
[----:B------:R-:W-:-:S04]  /*08f0*/  IADD3 R3, PT, PT, R7, -0x1, RZ ;  /* 0xffffffff07037810 */ /* 0x000fc80007ffe0ff */
        /* <DEDUP_REMOVED lines=9> */
[CCC-:B------:R-:W-:Y:S01]  /*0990*/  FFMA.RZ R3, R10.reuse, R8.reuse, R11.reuse ;  /* 0x000000080a037223 */ /* 0x1c0fe2000000c00b */
[CCC-:B------:R-:W-:Y:S01]  /*09a0*/  FFMA.RM R6, R10.reuse, R8.reuse, R11.reuse ;  /* 0x000000080a067223 */ /* 0x1c0fe2000000400b */
[C---:B------:R-:W-:Y:S02]  /*09b0*/  ISETP.NE.AND P2, PT, R7.reuse, RZ, PT ;  /* 0x000000ff0700720c */ /* 0x040fe40003f45270 */
[----:B------:R-:W-:Y:S02]  /*09c0*/  ISETP.NE.AND P1, PT, R7, RZ, PT ;  /* 0x000000ff0700720c */ /* 0x000fe40003f25270 */
[----:B------:R-:W-:Y:S01]  /*09d0*/  LOP3.LUT R5, R3, 0x7fffff, RZ, 0xc0, !PT ;  /* 0x007fffff03057812 */ /* 0x000fe200078ec0ff */
[----:B------:R-:W-:Y:S01]  /*09e0*/  FFMA.RP R3, R10, R8, R11 ;  /* 0x000000080a037223 */ /* 0x000fe2000000800b */
[----:B------:R-:W-:Y:S02]  /*09f0*/  VIADD R8, R7, 0x20 ;  /* 0x0000002007087836 */ /* 0x000fe40000000000 */
[----:B------:R-:W-:Y:S01]  /*0a00*/  LOP3.LUT R5, R5, 0x800000, RZ, 0xfc, !PT ;  /* 0x0080000005057812 */ /* 0x000fe200078efcff */
[----:B------:R-:W-:Y:S01]  /*0a10*/  IMAD.MOV R7, RZ, RZ, -R7 ;  /* 0x000000ffff077224 */ /* 0x000fe200078e0a07 */
[----:B------:R-:W-:-:S02]  /*0a20*/  FSETP.NEU.FTZ.AND P0, PT, R3, R6, PT ;  /* 0x000000060300720b */ /* 0x000fc40003f1d000 */
[----:B------:R-:W-:Y:S02]  /*0a30*/  SHF.L.U32 R8, R5, R8, RZ ;  /* 0x0000000805087219 */ /* 0x000fe400000006ff */
[----:B------:R-:W-:Y:S02]  /*0a40*/  SEL R6, R7, RZ, P2 ;  /* 0x000000ff07067207 */ /* 0x000fe40001000000 */
[----:B------:R-:W-:Y:S02]  /*0a50*/  ISETP.NE.AND P1, PT, R8, RZ, P1 ;  /* 0x000000ff0800720c */ /* 0x000fe40000f25270 */
[----:B------:R-:W-:Y:S02]  /*0a60*/  SHF.R.U32.HI R6, RZ, R6, R5 ;  /* 0x00000006ff067219 */ /* 0x000fe40000011605 */
[----:B------:R-:W-:Y:S02]  /*0a70*/  PLOP3.LUT P0, PT, P0, P1, PT, 0xf8, 0x8f ;  /* 0x00000000008f781c */ /* 0x000fe40000703f70 */
[----:B------:R-:W-:-:S02]  /*0a80*/  SHF.R.U32.HI R8, RZ, 0x1, R6 ;  /* 0x00000001ff087819 */ /* 0x000fc40000011606 */
[----:B------:R-:W-:-:S04]  /*0a90*/  SEL R3, RZ, 0x1, !P0 ;  /* 0x00000001ff037807 */ /* 0x000fc80004000000 */
[----:B------:R-:W-:-:S04]  /*0aa0*/  LOP3.LUT R3, R3, 0x1, R8, 0xf8, !PT ;  /* 0x0000000103037812 */ /* 0x000fc800078ef808 */
[----:B------:R-:W-:-:S05]  /*0ab0*/  LOP3.LUT R3, R3, R6, RZ, 0xc0, !PT ;  /* 0x0000000603037212 */ /* 0x000fca00078ec0ff */
[----:B------:R-:W-:-:S05]  /*0ac0*/  IMAD.IADD R3, R8, 0x1, R3 ;  /* 0x0000000108037824 */ /* 0x000fca00078e0203 */
[----:B------:R-:W-:Y:S01]  /*0ad0*/  LOP3.LUT R0, R3, R0, RZ, 0xfc, !PT ;  /* 0x0000000003007212 */ /* 0x000fe200078efcff */
[----:B------:R-:W-:Y:S06]  /*0ae0*/  BRA `(.L_x_25) ;  /* 0x0000000000107947 */ /* 0x000fec0003800000 */
.L_x_24:
[----:B------:R-:W-:-:S04]  /*0af0*/  LOP3.LUT R0, R0, 0x80000000, RZ, 0xc0, !PT ;  /* 0x8000000000007812 */ /* 0x000fc800078ec0ff */
[----:B------:R-:W-:Y:S01]  /*0b00*/  LOP3.LUT R0, R0, 0x7f800000, RZ, 0xfc, !PT ;  /* 0x7f80000000007812 */ /* 0x000fe200078efcff */
[----:B------:R-:W-:Y:S06]  /*0b10*/  BRA `(.L_x_25) ;  /* 0x0000000000047947 */ /* 0x000fec0003800000 */
.L_x_23:
[----:B------:R-:W-:-:S07]  /*0b20*/  IMAD R0, R6, 0x800000, R0 ;  /* 0x0080000006007824 */ /* 0x000fce00078e0200 */
.L_x_25:
[----:B------:R-:W-:Y:S05]  /*0b30*/  BSYNC.RECONVERGENT B2 ;  /* 0x0000000000027941 */ /* 0x000fea0003800200 */
.L_x_22:
[----:B------:R-:W-:Y:S05]  /*0b40*/  BRA `(.L_x_26) ;  /* 0x0000000000207947 */ /* 0x000fea0003800000 */
.L_x_21:
[----:B------:R-:W-:-:S04]  /*0b50*/  LOP3.LUT R0, R6, 0x80000000, R5, 0x48, !PT ;  /* 0x8000000006007812 */ /* 0x000fc800078e4805 */
[----:B------:R-:W-:Y:S01]  /*0b60*/  LOP3.LUT R0, R0, 0x7f800000, RZ, 0xfc, !PT ;  /* 0x7f80000000007812 */ /* 0x000fe200078efcff */
[----:B------:R-:W-:Y:S06]  /*0b70*/  BRA `(.L_x_26) ;  /* 0x0000000000147947 */ /* 0x000fec0003800000 */
.L_x_20:
[----:B------:R-:W-:Y:S01]  /*0b80*/  LOP3.LUT R0, R6, 0x80000000, R5, 0x48, !PT ;  /* 0x8000000006007812 */ /* 0x000fe200078e4805 */
[----:B------:R-:W-:Y:S06]  /*0b90*/  BRA `(.L_x_26) ;  /* 0x00000000000c7947 */ /* 0x000fec0003800000 */
.L_x_19:
[----:B------:R-:W0:Y:S01]  /*0ba0*/  MUFU.RSQ R0, -QNAN ;  /* 0xffc0000000007908 */ /* 0x000e220000001400 */
[----:B------:R-:W-:Y:S05]  /*0bb0*/  BRA `(.L_x_26) ;  /* 0x0000000000047947 */ /* 0x000fea0003800000 */
.L_x_18:
[----:B------:R-:W-:-:S07]  /*0bc0*/  FADD.FTZ R0, R0, R3 ;  /* 0x0000000300007221 */ /* 0x000fce0000010000 */
.L_x_26:
[----:B------:R-:W-:Y:S05]  /*0bd0*/  BSYNC.RECONVERGENT B1 ;  /* 0x0000000000017941 */ /* 0x000fea0003800200 */
.L_x_16:
[----:B------:R-:W-:-:S04]  /*0be0*/  IMAD.MOV.U32 R5, RZ, RZ, 0x0 ;  /* 0x00000000ff057424 */ /* 0x000fc800078e00ff */
[----:B0-----:R-:W-:Y:S05]  /*0bf0*/  RET.REL.NODEC R4 `(scaling_kernel) ;  /* 0xfffffff404007950 */ /* 0x001fea0003c3ffff */
.L_x_27:
        /* <DEDUP_REMOVED lines=16> */
.L_x_33:


//--------------------- .text.lpip_l2_backward_kernel --------------------------
	.section	.text.lpip_l2_backward_kernel,"ax",@progbits
	.align	128
        .global         lpip_l2_backward_kernel
        .type           lpip_l2_backward_kernel,@function
        .size           lpip_l2_backward_kernel,(.L_x_36 - lpip_l2_backward_kernel)
        .other          lpip_l2_backward_kernel,@"STO_CUDA_ENTRY STV_DEFAULT"
lpip_l2_backward_kernel:
.text.lpip_l2_backward_kernel:
        /* <DEDUP_REMOVED lines=11> */
[----:B------:R-:W0:Y:S01]  /*00b0*/  LDC.64 R4, c[0x0][0x388] ;  /* 0x0000e200ff047b82 */ /* 0x000e220000000a00 */
[----:B------:R-:W1:Y:S07]  /*00c0*/  LDCU.64 UR4, c[0x0][0x358] ;  /* 0x00006b00ff0477ac */ /* 0x000e6e0008000a00 */
[----:B------:R-:W2:Y:S08]  /*00d0*/  LDC.64 R6, c[0x0][0x390] ;  /* 0x0000e400ff067b82 */ /* 0x000eb00000000a00 */
[----:B------:R-:W3:Y:S01]  /*00e0*/  LDC.64 R2, c[0x0][0x380] ;  /* 0x0000e000ff027b82 */ /* 0x000ee20000000a00 */
[----:B0-----:R-:W-:-:S07]  /*00f0*/  IMAD.WIDE R4, R11, 0x4, R4 ;  /* 0x000000040b047825 */ /* 0x001fce00078e0204 */
[----:B------:R-:W0:Y:S01]  /*0100*/  LDC.64 R8, c[0x0][0x398] ;  /* 0x0000e600ff087b82 */ /* 0x000e220000000a00 */
[----:B-1----:R-:W4:Y:S01]  /*0110*/  LDG.E R4, desc[UR4][R4.64] ;  /* 0x0000000404047981 */ /* 0x002f22000c1e1900 */
[----:B--2---:R-:W-:-:S06]  /*0120*/  IMAD.WIDE R6, R11, 0x4, R6 ;  /* 0x000000040b067825 */ /* 0x004fcc00078e0206 */
[----:B------:R-:W4:Y:S01]  /*0130*/  LDG.E R7, desc[UR4][R6.64] ;  /* 0x0000000406077981 */ /* 0x000f22000c1e1900 */
[----:B---3--:R-:W-:-:S06]  /*0140*/  IMAD.WIDE R2, R11, 0x4, R2 ;  /* 0x000000040b027825 */ /* 0x008fcc00078e0202 */
[----:B------:R-:W2:Y:S01]  /*0150*/  LDG.E R2, desc[UR4][R2.64] ;  /* 0x0000000402027981 */ /* 0x000ea2000c1e1900 */
[----:B0-----:R-:W-:-:S04]  /*0160*/  IMAD.WIDE R8, R11, 0x4, R8 ;  /* 0x000000040b087825 */ /* 0x001fc800078e0208 */
[----:B----4-:R-:W-:Y:S01]  /*0170*/  FADD R13, R4, -R7 ;  /* 0x80000007040d7221 */ /* 0x010fe20000000000 */
[----:B--2---:R-:W-:-:S04]  /*0180*/  FADD R0, R2, R2 ;  /* 0x0000000202007221 */ /* 0x004fc80000000000 */
[----:B------:R-:W-:-:S05]  /*0190*/  FMUL R13, R0, R13 ;  /* 0x0000000d000d7220 */ /* 0x000fca0000400000 */
[----:B------:R-:W-:Y:S01]  /*01a0*/  STG.E desc[UR4][R8.64], R13 ;  /* 0x0000000d08007986 */ /* 0x000fe2000c101904 */
[----:B------:R-:W-:Y:S05]  /*01b0*/  EXIT ;  /* 0x000000000000794d */ /* 0x000fea0003800000 */
.L_x_28:
        /* <DEDUP_REMOVED lines=12> */
.L_x_36:


//--------------------- .text.lpip_l2_kernel      --------------------------
	.section	.text.lpip_l2_kernel,"ax",@progbits
	.align	128
        .global         lpip_l2_kernel
        .type           lpip_l2_kernel,@function
        .size           lpip_l2_kernel,(.L_x_37 - lpip_l2_kernel)
        .other          lpip_l2_kernel,@"STO_CUDA_ENTRY STV_DEFAULT"
lpip_l2_kernel:
.text.lpip_l2_kernel:
        /* <DEDUP_REMOVED lines=15> */
[----:B0-----:R-:W-:-:S06]  /*00f0*/  IMAD.WIDE R6, R9, 0x4, R6 ;  /* 0x0000000409067825 */ /* 0x001fcc00078e0206 */
[----:B-1----:R-:W4:Y:S01]  /*0100*/  LDG.E R7, desc[UR4][R6.64] ;  /* 0x0000000406077981 */ /* 0x002f22000c1e1900 */
[----:B--2---:R-:W-:-:S05]  /*0110*/  IMAD.WIDE R4, R9, 0x4, R4 ;  /* 0x0000000409047825 */ /* 0x004fca00078e0204 */
[----:B------:R-:W4:Y:S01]  /*0120*/  LDG.E R0, desc[UR4][R4.64] ;  /* 0x0000000404007981 */ /* 0x000f22000c1e1900 */
[----:B------:R-:W-:Y:S01]  /*0130*/  BSSY.RECONVERGENT B0, `(.L_x_29) ;  /* 0x0000047000007945 */ /* 0x000fe20003800200 */
[----:B---3--:R-:W-:-:S04]  /*0140*/  IMAD.WIDE R2, R9, 0x4, R2 ;  /* 0x0000000409027825 */ /* 0x008fc800078e0202 */
[----:B------:R-:W-:Y:S02]  /*0150*/  HFMA2 R9, -RZ, RZ, 1.875, 0 ;  /* 0x3f800000ff097431 */ /* 0x000fe400000001ff */
[----:B----4-:R-:W-:-:S05]  /*0160*/  FADD R0, R0, -R7 ;  /* 0x8000000700007221 */ /* 0x010fca0000000000 */
[----:B------:R-:W-:-:S13]  /*0170*/  FSETP.NEU.AND P0, PT, R0, 1, PT ;  /* 0x3f8000000000780b */ /* 0x000fda0003f0d000 */
[----:B------:R-:W-:Y:S05]  /*0180*/  @!P0 BRA `(.L_x_30) ;  /* 0x0000000400048947 */ /* 0x000fea0003800000 */
[----:B------:R-:W-:-:S13]  /*0190*/  FSETP.NAN.AND P0, PT, |R0|, |R0|, PT ;  /* 0x400000000000720b */ /* 0x000fda0003f08200 */
[----:B------:R-:W-:Y:S01]  /*01a0*/  @P0 FADD R9, R0, 2 ;  /* 0x4000000000090421 */ /* 0x000fe20000000000 */
[----:B------:R-:W-:Y:S06]  /*01b0*/  @P0 BRA `(.L_x_30) ;  /* 0x0000000000f80947 */ /* 0x000fec0003800000 */
[C---:B------:R-:W-:Y:S01]  /*01c0*/  FMUL R5, |R0|.reuse, 16777216 ;  /* 0x4b80000000057820 */ /* 0x040fe20000400200 */
[----:B------:R-:W-:Y:S02]  /*01d0*/  FSETP.GEU.AND P0, PT, |R0|, 1.175494350822287508e-38, PT ;  /* 0x008000000000780b */ /* 0x000fe40003f0e200 */
[----:B------:R-:W-:Y:S02]  /*01e0*/  MOV R10, 0x3a2c32e4 ;  /* 0x3a2c32e4000a7802 */ /* 0x000fe40000000f00 */
[----:B------:R-:W-:-:S04]  /*01f0*/  FSEL R5, R5, |R0|, !P0 ;  /* 0x4000000005057208 */ /* 0x000fc80004000000 */
[----:B------:R-:W-:-:S04]  /*0200*/  IADD3 R4, PT, PT, R5, -0x3f3504f3, RZ ;  /* 0xc0cafb0d05047810 */ /* 0x000fc80007ffe0ff */
[----:B------:R-:W-:-:S04]  /*0210*/  LOP3.LUT R4, R4, 0xff800000, RZ, 0xc0, !PT ;  /* 0xff80000004047812 */ /* 0x000fc800078ec0ff */
[-C--:B------:R-:W-:Y:S02]  /*0220*/  IADD3 R5, PT, PT, R5, -R4.reuse, RZ ;  /* 0x8000000405057210 */ /* 0x080fe40007ffe0ff */
[----:B------:R-:W-:-:S03]  /*0230*/  I2FP.F32.S32 R4, R4 ;  /* 0x0000000400047245 */ /* 0x000fc60000201400 */
[C---:B------:R-:W-:Y:S01]  /*0240*/  FADD R7, R5.reuse, 1 ;  /* 0x3f80000005077421 */ /* 0x040fe20000000000 */
[----:B------:R-:W-:Y:S01]  /*0250*/  FADD R6, R5, -1 ;  /* 0xbf80000005067421 */ /* 0x000fe20000000000 */
[----:B------:R-:W-:Y:S02]  /*0260*/  FSEL R5, RZ, -24, P0 ;  /* 0xc1c00000ff057808 */ /* 0x000fe40000000000 */
[----:B------:R-:W-:Y:S01]  /*0270*/  FSETP.NEU.AND P0, PT, |R0|, +INF , PT ;  /* 0x7f8000000000780b */ /* 0x000fe20003f0d200 */
[----:B------:R-:W-:Y:S01]  /*0280*/  FADD R8, R6, R6 ;  /* 0x0000000606087221 */ /* 0x000fe20000000000 */
[----:B------:R-:W0:Y:S01]  /*0290*/  MUFU.RCP R7, R7 ;  /* 0x0000000700077308 */ /* 0x000e220000001000 */
[----:B------:R-:W-:Y:S01]  /*02a0*/  FFMA R4, R4, 1.1920928955078125e-07, R5 ;  /* 0x3400000004047823 */ /* 0x000fe20000000005 */
[----:B------:R-:W-:-:S13]  /*02b0*/  FSETP.NEU.AND P0, PT, R0, RZ, P0 ;  /* 0x000000ff0000720b */ /* 0x000fda000070d000 */
[----:B------:R-:W-:Y:S01]  /*02c0*/  @!P0 FADD R0, R0, R0 ;  /* 0x0000000000008221 */ /* 0x000fe20000000000 */
[----:B0-----:R-:W-:-:S04]  /*02d0*/  FMUL R9, R7, R8 ;  /* 0x0000000807097220 */ /* 0x001fc80000400000 */
[----:B------:R-:W-:Y:S01]  /*02e0*/  FADD R8, R6, -R9 ;  /* 0x8000000906087221 */ /* 0x000fe20000000000 */
[CC--:B------:R-:W-:Y:S01]  /*02f0*/  FMUL R5, R9.reuse, R9.reuse ;  /* 0x0000000909057220 */ /* 0x0c0fe20000400000 */
[----:B------:R-:W-:Y:S02]  /*0300*/  FFMA R13, R9, 1.4426950216293334961, R4 ;  /* 0x3fb8aa3b090d7823 */ /* 0x000fe40000000004 */
[----:B------:R-:W-:Y:S01]  /*0310*/  FADD R11, R8, R8 ;  /* 0x00000008080b7221 */ /* 0x000fe20000000000 */
[C---:B------:R-:W-:Y:S01]  /*0320*/  FFMA R8, R5.reuse, R10, 0.0032181653659790754318 ;  /* 0x3b52e7db05087423 */ /* 0x040fe2000000000a */
[----:B------:R-:W-:Y:S02]  /*0330*/  FADD R4, R4, -R13 ;  /* 0x8000000d04047221 */ /* 0x000fe40000000000 */
[----:B------:R-:W-:Y:S01]  /*0340*/  FFMA R6, R6, -R9, R11 ;  /* 0x8000000906067223 */ /* 0x000fe2000000000b */
[----:B------:R-:W-:Y:S01]  /*0350*/  FFMA R8, R5, R8, 0.018033718690276145935 ;  /* 0x3c93bb7305087423 */ /* 0x000fe20000000008 */
[----:B------:R-:W-:-:S02]  /*0360*/  FFMA R11, R9, 1.4426950216293334961, R4 ;  /* 0x3fb8aa3b090b7823 */ /* 0x000fc40000000004 */
[----:B------:R-:W-:Y:S01]  /*0370*/  FMUL R6, R7, R6 ;  /* 0x0000000607067220 */ /* 0x000fe20000400000 */
[----:B------:R-:W-:-:S03]  /*0380*/  FFMA R8, R5, R8, 0.12022458761930465698 ;  /* 0x3df6384f05087423 */ /* 0x000fc60000000008 */
[----:B------:R-:W-:Y:S01]  /*0390*/  FFMA R4, R6, 1.4426950216293334961, R11 ;  /* 0x3fb8aa3b06047823 */ /* 0x000fe2000000000b */
[----:B------:R-:W-:-:S03]  /*03a0*/  FMUL R8, R5, R8 ;  /* 0x0000000805087220 */ /* 0x000fc60000400000 */
[----:B------:R-:W-:Y:S01]  /*03b0*/  FFMA R7, R9, 1.9251366722983220825e-08, R4 ;  /* 0x32a55e3409077823 */ /* 0x000fe20000000004 */
[----:B------:R-:W-:-:S04]  /*03c0*/  FMUL R5, R8, 3 ;  /* 0x4040000008057820 */ /* 0x000fc80000400000 */
[----:B------:R-:W-:Y:S01]  /*03d0*/  FFMA R5, R6, R5, R7 ;  /* 0x0000000506057223 */ /* 0x000fe20000000007 */
[----:B------:R-:W-:-:S03]  /*03e0*/  HFMA2 R7, -RZ, RZ, 0.64013671875, -15.109375 ;  /* 0x391fcb8eff077431 */ /* 0x000fc600000001ff */
[----:B------:R-:W-:-:S04]  /*03f0*/  FFMA R8, R9, R8, R5 ;  /* 0x0000000809087223 */ /* 0x000fc80000000005 */
[----:B------:R-:W-:-:S04]  /*0400*/  FADD R4, R13, R8 ;  /* 0x000000080d047221 */ /* 0x000fc80000000000 */
[----:B------:R-:W-:Y:S01]  /*0410*/  FMUL R5, R4, 2 ;  /* 0x4000000004057820 */ /* 0x000fe20000400000 */
[----:B------:R-:W-:-:S03]  /*0420*/  FADD R13, -R13, R4 ;  /* 0x000000040d0d7221 */ /* 0x000fc60000000100 */
[----:B------:R-:W0:Y:S01]  /*0430*/  FRND R6, R5 ;  /* 0x0000000500067307 */ /* 0x000e220000201000 */
[----:B------:R-:W-:Y:S01]  /*0440*/  FADD R13, R8, -R13 ;  /* 0x8000000d080d7221 */ /* 0x000fe20000000000 */
[----:B------:R-:W-:Y:S01]  /*0450*/  FFMA R4, R4, 2, -R5 ;  /* 0x4000000004047823 */ /* 0x000fe20000000805 */
[----:B------:R-:W-:-:S03]  /*0460*/  FSETP.GT.AND P2, PT, |R5|, 152, PT ;  /* 0x431800000500780b */ /* 0x000fc60003f44200 */
[----:B------:R-:W-:Y:S01]  /*0470*/  FFMA R13, R13, 2, R4 ;  /* 0x400000000d0d7823 */ /* 0x000fe20000000004 */
[----:B0-----:R-:W-:Y:S01]  /*0480*/  FADD R4, R5, -R6 ;  /* 0x8000000605047221 */ /* 0x001fe20000000000 */
[----:B------:R-:W-:-:S03]  /*0490*/  FSETP.GT.AND P1, PT, R6, RZ, PT ;  /* 0x000000ff0600720b */ /* 0x000fc60003f24000 */
[----:B------:R-:W-:Y:S01]  /*04a0*/  FADD R4, R4, R13 ;  /* 0x0000000d04047221 */ /* 0x000fe20000000000 */
[----:B------:R-:W-:Y:S02]  /*04b0*/  SEL R6, RZ, 0x83000000, P1 ;  /* 0x83000000ff067807 */ /* 0x000fe40000800000 */
[----:B------:R-:W-:Y:S01]  /*04c0*/  FSETP.GEU.AND P1, PT, R5, RZ, PT ;  /* 0x000000ff0500720b */ /* 0x000fe20003f2e000 */
[----:B------:R-:W-:Y:S01]  /*04d0*/  FFMA R7, R4, R7, 0.0013391353422775864601 ;  /* 0x3aaf85ed04077423 */ /* 0x000fe20000000007 */
[----:B------:R-:W-:-:S03]  /*04e0*/  IADD3 R8, PT, PT, R6, 0x7f000000, RZ ;  /* 0x7f00000006087810 */ /* 0x000fc60007ffe0ff */
[C---:B------:R-:W-:Y:S02]  /*04f0*/  FFMA R9, R4.reuse, R7, 0.0096188392490148544312 ;  /* 0x3c1d985604097423 */ /* 0x040fe40000000007 */
[----:B------:R0:W1:Y:S02]  /*0500*/  F2I.NTZ R7, R5 ;  /* 0x0000000500077305 */ /* 0x0000640000203100 */
[----:B------:R-:W-:-:S04]  /*0510*/  FFMA R9, R4, R9, 0.055503588169813156128 ;  /* 0x3d6357bb04097423 */ /* 0x000fc80000000009 */
[----:B------:R-:W-:-:S04]  /*0520*/  FFMA R9, R4, R9, 0.24022644758224487305 ;  /* 0x3e75fdec04097423 */ /* 0x000fc80000000009 */
[----:B------:R-:W-:-:S04]  /*0530*/  FFMA R9, R4, R9, 0.69314718246459960938 ;  /* 0x3f31721804097423 */ /* 0x000fc80000000009 */
[----:B0-----:R-:W-:Y:S01]  /*0540*/  FFMA R5, R4, R9, 1 ;  /* 0x3f80000004057423 */ /* 0x001fe20000000009 */
[----:B-1----:R-:W-:Y:S02]  /*0550*/  LEA R7, R7, -R6, 0x17 ;  /* 0x8000000607077211 */ /* 0x002fe400078eb8ff */
[----:B------:R-:W-:Y:S01]  /*0560*/  FSEL R9, RZ, +INF , !P1 ;  /* 0x7f800000ff097808 */ /* 0x000fe20004800000 */
[----:B------:R-:W-:-:S04]  /*0570*/  FMUL R8, R8, R5 ;  /* 0x0000000508087220 */ /* 0x000fc80000400000 */
[----:B------:R-:W-:Y:S01]  /*0580*/  @!P2 FMUL R9, R7, R8 ;  /* 0x000000080709a220 */ /* 0x000fe20000400000 */
[----:B------:R-:W-:-:S07]  /*0590*/  @!P0 LOP3.LUT R9, R0, 0x7fffffff, RZ, 0xc0, !PT ;  /* 0x7fffffff00098812 */ /* 0x000fce00078ec0ff */
.L_x_30:
[----:B------:R-:W-:Y:S05]  /*05a0*/  BSYNC.RECONVERGENT B0 ;  /* 0x0000000000007941 */ /* 0x000fea0003800200 */
.L_x_29:
[----:B------:R-:W-:Y:S01]  /*05b0*/  STG.E desc[UR4][R2.64], R9 ;  /* 0x0000000902007986 */ /* 0x000fe2000c101904 */
[----:B------:R-:W-:Y:S05]  /*05c0*/  EXIT ;  /* 0x000000000000794d */ /* 0x000fea0003800000 */
.L_x_31:
        /* <DEDUP_REMOVED lines=11> */
.L_x_37:


//--------------------- .nv.shared.reserved.0     --------------------------
	.section	.nv.shared.reserved.0,"aw",@nobits
	.weak		__nv_reservedSMEM_offset_0_alias
	.size		__nv_reservedSMEM_offset_0_alias, 0, 64
	.other		__nv_reservedSMEM_offset_0_alias,@"STO_CUDA_RESERVED_SHARED STV_DEFAULT"
__nv_reservedSMEM_offset_0_alias:
	.zero		0
	.zero		64


//--------------------- .nv.constant0.scaling_back_kernel --------------------------
	.section	.nv.constant0.scaling_back_kernel,"a",@progbits
	.sectionflags	@""
	.align	4
.nv.constant0.scaling_back_kernel:
	.zero		936


//--------------------- .nv.constant0.scaling_kernel --------------------------
	.section	.nv.constant0.scaling_kernel,"a",@progbits
	.sectionflags	@""
	.align	4
.nv.constant0.scaling_kernel:
	.zero		944


//--------------------- .nv.constant0.lpip_l2_backward_kernel --------------------------
	.section	.nv.constant0.lpip_l2_backward_kernel,"a",@progbits
	.sectionflags	@""
	.align	4
.nv.constant0.lpip_l2_backward_kernel:
	.zero		932


//--------------------- .nv.constant0.lpip_l2_kernel --------------------------
	.section	.nv.constant0.lpip_l2_kernel,"a",@progbits
	.sectionflags	@""
	.align	4
.nv.constant0.lpip_l2_kernel:
	.zero		924


//--------------------- SYMBOLS --------------------------

	.type		.nv.reservedSmem.offset0,@object
	.size		.nv.reservedSmem.offset0,0x4
